	.target	sm_90a

	.elftype	@"ET_EXEC"


//--------------------- .note.nv.tkinfo           --------------------------
	.section	.note.nv.tkinfo,"",@"SHT_NOTE"
	.sectionflags	@"SHF_NOTE_NV_TKINFO"
	.tkinfo
        /*0018*/ 	.word	0x00000002
        /*0030*/ 	.string	""
        /*0030*/ 	.string	"ptxas"
        /*0030*/ 	.string	"Cuda compilation tools, release 13.0, V13.0.88"
        /*0030*/ 	.string	"Build cuda_13.0.r13.0/compiler.36424714_0"
        /*0030*/ 	.string	"-arch sm_90a -m 64 "



//--------------------- .note.nv.cuinfo           --------------------------
	.section	.note.nv.cuinfo,"",@"SHT_NOTE"
	.sectionflags	@"SHF_NOTE_NV_CUINFO"
        /*0018*/ 	.short	0x0002
        /*001a*/ 	.short	0x005a
        /*001c*/ 	.short	0x0082
	.zero		2


//--------------------- .nv.info                  --------------------------
	.section	.nv.info,"",@"SHT_CUDA_INFO"
	.align	4


	//----- nvinfo : EIATTR_REGCOUNT
	.align		4
        /*0000*/ 	.byte	0x04, 0x2f
        /*0002*/ 	.short	(.L_16 - .L_15)
	.align		4
.L_15:
        /*0004*/ 	.word	index@(_ZN7cutlass13device_kernelINS_4fmha6kernel13FmhaKernelTmaINS1_10collective15FmhaMainloopTmaINS_10bfloat16_tEfN4cute5tupleIJNS7_1CILi64EEENS9_ILi128EEENS9_ILi48EEEEEENS4_14ResidualFusionEJEEENS4_15FmhaFwdEpilogueIS6_fNS8_IJSA_SC_SB_EEEEEJEEEEEvNT_6ParamsE)
        /*0008*/ 	.word	0x0000007c


	//----- nvinfo : EIATTR_FRAME_SIZE
	.align		4
.L_16:
        /*000c*/ 	.byte	0x04, 0x11
        /*000e*/ 	.short	(.L_18 - .L_17)
	.align		4
.L_17:
        /*0010*/ 	.word	index@($__internal_0_$__cuda_sm20_rcp_rn_f32_slowpath)
        /*0014*/ 	.word	0x00000000


	//----- nvinfo : EIATTR_FRAME_SIZE
	.align		4
.L_18:
        /*0018*/ 	.byte	0x04, 0x11
        /*001a*/ 	.short	(.L_20 - .L_19)
	.align		4
.L_19:
        /*001c*/ 	.word	index@(_ZN7cutlass13device_kernelINS_4fmha6kernel13FmhaKernelTmaINS1_10collective15FmhaMainloopTmaINS_10bfloat16_tEfN4cute5tupleIJNS7_1CILi64EEENS9_ILi128EEENS9_ILi48EEEEEENS4_14ResidualFusionEJEEENS4_15FmhaFwdEpilogueIS6_fNS8_IJSA_SC_SB_EEEEEJEEEEEvNT_6ParamsE)
        /*0020*/ 	.word	0x00000000


	//----- nvinfo : EIATTR_MIN_STACK_SIZE
	.align		4
.L_20:
        /*0024*/ 	.byte	0x04, 0x12
        /*0026*/ 	.short	(.L_22 - .L_21)
	.align		4
.L_21:
        /*0028*/ 	.word	index@(_ZN7cutlass13device_kernelINS_4fmha6kernel13FmhaKernelTmaINS1_10collective15FmhaMainloopTmaINS_10bfloat16_tEfN4cute5tupleIJNS7_1CILi64EEENS9_ILi128EEENS9_ILi48EEEEEENS4_14ResidualFusionEJEEENS4_15FmhaFwdEpilogueIS6_fNS8_IJSA_SC_SB_EEEEEJEEEEEvNT_6ParamsE)
        /*002c*/ 	.word	0x00000000
.L_22:


//--------------------- .nv.compat                --------------------------
	.section	.nv.compat,"",@"SHT_CUDA_COMPAT_INFO"
	.align	4
        /*0000*/ 	.byte	0x02, 0x09, 0x01, 0x00, 0x02, 0x02, 0x04, 0x00, 0x02, 0x05, 0x05, 0x00, 0x03, 0x07, 0x01, 0x01
        /*0010*/ 	.byte	0x02, 0x03, 0x01, 0x00, 0x02, 0x06, 0x01, 0x00, 0x04, 0x0b, 0x08, 0x00, 0x00, 0x00, 0x00, 0x00
        /*0020*/ 	.byte	0x00, 0x00, 0x00, 0x00


//--------------------- .nv.info._ZN7cutlass13device_kernelINS_4fmha6kernel13FmhaKernelTmaINS1_10collective15FmhaMainloopTmaINS_10bfloat16_tEfN4cute5tupleIJNS7_1CILi64EEENS9_ILi128EEENS9_ILi48EEEEEENS4_14ResidualFusionEJEEENS4_15FmhaFwdEpilogueIS6_fNS8_IJSA_SC_SB_EEEEEJEEEEEvNT_6ParamsE --------------------------
	.section	.nv.info._ZN7cutlass13device_kernelINS_4fmha6kernel13FmhaKernelTmaINS1_10collective15FmhaMainloopTmaINS_10bfloat16_tEfN4cute5tupleIJNS7_1CILi64EEENS9_ILi128EEENS9_ILi48EEEEEENS4_14ResidualFusionEJEEENS4_15FmhaFwdEpilogueIS6_fNS8_IJSA_SC_SB_EEEEEJEEEEEvNT_6ParamsE,"",@"SHT_CUDA_INFO"
	.sectionflags	@""
	.align	4


	//----- nvinfo : EIATTR_CUDA_API_VERSION
	.align		4
        /*0000*/ 	.byte	0x04, 0x37
        /*0002*/ 	.short	(.L_24 - .L_23)
.L_23:
        /*0004*/ 	.word	0x00000082


	//----- nvinfo : EIATTR_KPARAM_INFO
	.align		4
.L_24:
        /*0008*/ 	.byte	0x04, 0x17
        /*000a*/ 	.short	(.L_26 - .L_25)
.L_25:
        /*000c*/ 	.word	0x00000000
        /*0010*/ 	.short	0x0000
        /*0012*/ 	.short	0x0070
        /*0014*/ 	.byte	0x00, 0xf0, 0x01, 0x20


	//----- nvinfo : EIATTR_SPARSE_MMA_MASK
	.align		4
.L_26:
        /*0018*/ 	.byte	0x03, 0x50
        /*001a*/ 	.short	0x0000


	//----- nvinfo : EIATTR_MAXREG_COUNT
	.align		4
        /*001c*/ 	.byte	0x03, 0x1b
        /*001e*/ 	.short	0x00ff


	//----- nvinfo : EIATTR_NUM_BARRIERS
	.align		4
        /*0020*/ 	.byte	0x02, 0x4c
        /*0022*/ 	.byte	0x02
	.zero		1


	//----- nvinfo : EIATTR_EXTERNS
	.align		4
        /*0024*/ 	.byte	0x04, 0x0f
        /*0026*/ 	.short	(.L_28 - .L_27)


	//   ....[0]....
	.align		4
.L_27:
        /*0028*/ 	.word	index@(__assertfail)


	//----- nvinfo : EIATTR_MERCURY_ISA_VERSION
	.align		4
.L_28:
        /*002c*/ 	.byte	0x03, 0x5f
        /*002e*/ 	.short	0x0101


	//----- nvinfo : EIATTR_COOP_GROUP_MASK_REGIDS
	.align		4
        /*0030*/ 	.byte	0x04, 0x29
        /*0032*/ 	.short	(.L_30 - .L_29)


	//   ....[0]....
.L_29:
        /*0034*/ 	.word	0xffffffff


	//   ....[1]....
        /*0038*/ 	.word	0xffffffff


	//   ....[2]....
        /*003c*/ 	.word	0xffffffff


	//   ....[3]....
        /*0040*/ 	.word	0xffffffff


	//   ....[4]....
        /*0044*/ 	.word	0xffffffff


	//   ....[5]....
        /*0048*/ 	.word	0xffffffff


	//   ....[6]....
        /*004c*/ 	.word	0xffffffff


	//   ....[7]....
        /*0050*/ 	.word	0xffffffff


	//   ....[8]....
        /*0054*/ 	.word	0xffffffff


	//   ....[9]....
        /*0058*/ 	.word	0xffffffff


	//   ....[10]....
        /*005c*/ 	.word	0xffffffff


	//   ....[11]....
        /*0060*/ 	.word	0xffffffff


	//   ....[12]....
        /*0064*/ 	.word	0xffffffff


	//   ....[13]....
        /*0068*/ 	.word	0xffffffff


	//   ....[14]....
        /*006c*/ 	.word	0xffffffff


	//   ....[15]....
        /*0070*/ 	.word	0xffffffff


	//   ....[16]....
        /*0074*/ 	.word	0xffffffff


	//   ....[17]....
        /*0078*/ 	.word	0xffffffff


	//   ....[18]....
        /*007c*/ 	.word	0xffffffff


	//   ....[19]....
        /*0080*/ 	.word	0xffffffff


	//   ....[20]....
        /*0084*/ 	.word	0xffffffff


	//----- nvinfo : EIATTR_COOP_GROUP_INSTR_OFFSETS
	.align		4
.L_30:
        /*0088*/ 	.byte	0x04, 0x28
        /*008a*/ 	.short	(.L_32 - .L_31)


	//   ....[0]....
.L_31:
        /*008c*/ 	.word	0x00000050


	//   ....[1]....
        /*0090*/ 	.word	0x00000140


	//   ....[2]....
        /*0094*/ 	.word	0x00000270


	//   ....[3]....
        /*0098*/ 	.word	0x00000410


	//   ....[4]....
        /*009c*/ 	.word	0x00000590


	//   ....[5]....
        /*00a0*/ 	.word	0x00002250


	//   ....[6]....
        /*00a4*/ 	.word	0x000022e0


	//   ....[7]....
        /*00a8*/ 	.word	0x00002930


	//   ....[8]....
        /*00ac*/ 	.word	0x00002a90


	//   ....[9]....
        /*00b0*/ 	.word	0x000051a0


	//   ....[10]....
        /*00b4*/ 	.word	0x000051c0


	//   ....[11]....
        /*00b8*/ 	.word	0x000051f0


	//   ....[12]....
        /*00bc*/ 	.word	0x00005220


	//   ....[13]....
        /*00c0*/ 	.word	0x00008df0


	//   ....[14]....
        /*00c4*/ 	.word	0x00008e10


	//   ....[15]....
        /*00c8*/ 	.word	0x00008e50


	//   ....[16]....
        /*00cc*/ 	.word	0x00008e70


	//   ....[17]....
        /*00d0*/ 	.word	0x0000bad0


	//   ....[18]....
        /*00d4*/ 	.word	0x0000bb10


	//   ....[19]....
        /*00d8*/ 	.word	0x0000bb60


	//   ....[20]....
        /*00dc*/ 	.word	0x0000bb70


	//----- nvinfo : EIATTR_SYSCALL_OFFSETS
	.align		4
.L_32:
        /*00e0*/ 	.byte	0x04, 0x46
        /*00e2*/ 	.short	(.L_34 - .L_33)


	//   ....[0]....
.L_33:
        /*00e4*/ 	.word	0x0000c430


	//   ....[1]....
        /*00e8*/ 	.word	0x0000c550


	//----- nvinfo : EIATTR_MBARRIER_INSTR_OFFSETS
	.align		4
.L_34:
        /*00ec*/ 	.byte	0x04, 0x39
        /*00ee*/ 	.short	(.L_36 - .L_35)


	//   ....[0]....
.L_35:
        /*00f0*/ 	.word	0x00000240
        /*00f4*/ 	.word	0x000000ff
        /*00f8*/ 	.word	0x0000d840
        /*00fc*/ 	.short	0x0100
        /*00fe*/ 	.byte	0x08
	.zero		1


	//   ....[1]....
        /*0100*/ 	.word	0x00000250
        /*0104*/ 	.word	0x000000ff
        /*0108*/ 	.word	0x0000d848
        /*010c*/ 	.short	0x0100
        /*010e*/ 	.byte	0x08
	.zero		1


	//   ....[2]....
        /*0110*/ 	.word	0x00000380
        /*0114*/ 	.word	0x000000ff
        /*0118*/ 	.word	0x0000d800
        /*011c*/ 	.short	0x0100
        /*011e*/ 	.byte	0x08
	.zero		1


	//   ....[3]....
        /*0120*/ 	.word	0x00000390
        /*0124*/ 	.word	0x000000ff
        /*0128*/ 	.word	0x0000d820
        /*012c*/ 	.short	0x0100
        /*012e*/ 	.byte	0x08
	.zero		1


	//   ....[4]....
        /*0130*/ 	.word	0x000003a0
        /*0134*/ 	.word	0x000000ff
        /*0138*/ 	.word	0x0000d808
        /*013c*/ 	.short	0x0100
        /*013e*/ 	.byte	0x08
	.zero		1


	//   ....[5]....
        /*0140*/ 	.word	0x000003b0
        /*0144*/ 	.word	0x000000ff
        /*0148*/ 	.word	0x0000d828
        /*014c*/ 	.short	0x0100
        /*014e*/ 	.byte	0x08
	.zero		1


	//   ....[6]....
        /*0150*/ 	.word	0x000003c0
        /*0154*/ 	.word	0x000000ff
        /*0158*/ 	.word	0x0000d810
        /*015c*/ 	.short	0x0100
        /*015e*/ 	.byte	0x08
	.zero		1


	//   ....[7]....
        /*0160*/ 	.word	0x000003d0
        /*0164*/ 	.word	0x000000ff
        /*0168*/ 	.word	0x0000d830
        /*016c*/ 	.short	0x0100
        /*016e*/ 	.byte	0x08
	.zero		1


	//   ....[8]....
        /*0170*/ 	.word	0x000003e0
        /*0174*/ 	.word	0x000000ff
        /*0178*/ 	.word	0x0000d818
        /*017c*/ 	.short	0x0100
        /*017e*/ 	.byte	0x08
	.zero		1


	//   ....[9]....
        /*0180*/ 	.word	0x000003f0
        /*0184*/ 	.word	0x000000ff
        /*0188*/ 	.word	0x0000d838
        /*018c*/ 	.short	0x0100
        /*018e*/ 	.byte	0x08
	.zero		1


	//   ....[10]....
        /*0190*/ 	.word	0x00000520
        /*0194*/ 	.word	0x000000ff
        /*0198*/ 	.word	0x0000d850
        /*019c*/ 	.short	0x0100
        /*019e*/ 	.byte	0x08
	.zero		1


	//   ....[11]....
        /*01a0*/ 	.word	0x00000530
        /*01a4*/ 	.word	0x000000ff
        /*01a8*/ 	.word	0x0000d868
        /*01ac*/ 	.short	0x0100
        /*01ae*/ 	.byte	0x08
	.zero		1


	//   ....[12]....
        /*01b0*/ 	.word	0x00000540
        /*01b4*/ 	.word	0x000000ff
        /*01b8*/ 	.word	0x0000d858
        /*01bc*/ 	.short	0x0100
        /*01be*/ 	.byte	0x08
	.zero		1


	//   ....[13]....
        /*01c0*/ 	.word	0x00000550
        /*01c4*/ 	.word	0x000000ff
        /*01c8*/ 	.word	0x0000d870
        /*01cc*/ 	.short	0x0100
        /*01ce*/ 	.byte	0x08
	.zero		1


	//   ....[14]....
        /*01d0*/ 	.word	0x00000560
        /*01d4*/ 	.word	0x000000ff
        /*01d8*/ 	.word	0x0000d860
        /*01dc*/ 	.short	0x0100
        /*01de*/ 	.byte	0x08
	.zero		1


	//   ....[15]....
        /*01e0*/ 	.word	0x00000570
        /*01e4*/ 	.word	0x000000ff
        /*01e8*/ 	.word	0x0000d878
        /*01ec*/ 	.short	0x0100
        /*01ee*/ 	.byte	0x08
	.zero		1


	//   ....[16]....
        /*01f0*/ 	.word	0x000006d0
        /*01f4*/ 	.word	0x00000003
        /*01f8*/ 	.word	0x0000d848
        /*01fc*/ 	.short	0x010a
        /*01fe*/ 	.byte	0x3f
	.zero		1


	//   ....[17]....
        /*0200*/ 	.word	0x00000a60
        /*0204*/ 	.word	0x00000003
        /*0208*/ 	.word	0x0000d820
        /*020c*/ 	.short	0x010a
        /*020e*/ 	.byte	0x3f
	.zero		1


	//   ....[18]....
        /*0210*/ 	.word	0x00000cf0
        /*0214*/ 	.word	0x00000002
        /*0218*/ 	.word	0x0000d820
        /*021c*/ 	.short	0x010a
        /*021e*/ 	.byte	0x3f
	.zero		1


	//   ....[19]....
        /*0220*/ 	.word	0x00000ff0
        /*0224*/ 	.word	0x00000003
        /*0228*/ 	.word	0x0000d820
        /*022c*/ 	.short	0x010a
        /*022e*/ 	.byte	0x3f
	.zero		1


	//   ....[20]....
        /*0230*/ 	.word	0x000012e0
        /*0234*/ 	.word	0x00000003
        /*0238*/ 	.word	0x0000d820
        /*023c*/ 	.short	0x010a
        /*023e*/ 	.byte	0x3f
	.zero		1


	//   ....[21]....
        /*0240*/ 	.word	0x000015f0
        /*0244*/ 	.word	0x00000002
        /*0248*/ 	.word	0x0000d840
        /*024c*/ 	.short	0x010a
        /*024e*/ 	.byte	0x3f
	.zero		1


	//   ....[22]....
        /*0250*/ 	.word	0x00001610
        /*0254*/ 	.word	0x00000002
        /*0258*/ 	.word	0x0000d800
        /*025c*/ 	.short	0x010a
        /*025e*/ 	.byte	0x3f
	.zero		1


	//   ....[23]....
        /*0260*/ 	.word	0x00002d10
        /*0264*/ 	.word	0x00000002
        /*0268*/ 	.word	0x0000d808
        /*026c*/ 	.short	0x010a
        /*026e*/ 	.byte	0x3f
	.zero		1


	//   ....[24]....
        /*0270*/ 	.word	0x00004810
        /*0274*/ 	.word	0x0000000c
        /*0278*/ 	.word	0x00000000
        /*027c*/ 	.short	0x0101
        /*027e*/ 	.byte	0x3f
	.zero		1


	//   ....[25]....
        /*0280*/ 	.word	0x000048f0
        /*0284*/ 	.word	0x00000015
        /*0288*/ 	.word	0x0000d800
        /*028c*/ 	.short	0x010a
        /*028e*/ 	.byte	0x3f
	.zero		1


	//   ....[26]....
        /*0290*/ 	.word	0x00004ab0
        /*0294*/ 	.word	0x0000000e
        /*0298*/ 	.word	0x0000d820
        /*029c*/ 	.short	0x010a
        /*029e*/ 	.byte	0x3f
	.zero		1


	//   ....[27]....
        /*02a0*/ 	.word	0x00005230
        /*02a4*/ 	.word	0x00000015
        /*02a8*/ 	.word	0x00000000
        /*02ac*/ 	.short	0x0101
        /*02ae*/ 	.byte	0x3f
	.zero		1


	//   ....[28]....
        /*02b0*/ 	.word	0x000052d0
        /*02b4*/ 	.word	0x00000073
        /*02b8*/ 	.word	0x0000d800
        /*02bc*/ 	.short	0x010a
        /*02be*/ 	.byte	0x3f
	.zero		1


	//   ....[29]....
        /*02c0*/ 	.word	0x00007850
        /*02c4*/ 	.word	0x0000000c
        /*02c8*/ 	.word	0x00000000
        /*02cc*/ 	.short	0x0101
        /*02ce*/ 	.byte	0x3f
	.zero		1


	//   ....[30]....
        /*02d0*/ 	.word	0x00007900
        /*02d4*/ 	.word	0x00000013
        /*02d8*/ 	.word	0x0000d820
        /*02dc*/ 	.short	0x010a
        /*02de*/ 	.byte	0x3f
	.zero		1


	//   ....[31]....
        /*02e0*/ 	.word	0x00007cb0
        /*02e4*/ 	.word	0x00000017
        /*02e8*/ 	.word	0x0000d800
        /*02ec*/ 	.short	0x010a
        /*02ee*/ 	.byte	0x3f
	.zero		1


	//   ....[32]....
        /*02f0*/ 	.word	0x00007eb0
        /*02f4*/ 	.word	0x0000000e
        /*02f8*/ 	.word	0x0000d820
        /*02fc*/ 	.short	0x010a
        /*02fe*/ 	.byte	0x3f
	.zero		1


	//   ....[33]....
        /*0300*/ 	.word	0x00008e80
        /*0304*/ 	.word	0x00000016
        /*0308*/ 	.word	0x00000000
        /*030c*/ 	.short	0x0101
        /*030e*/ 	.byte	0x3f
	.zero		1


	//   ....[34]....
        /*0310*/ 	.word	0x00008e90
        /*0314*/ 	.word	0x00000075
        /*0318*/ 	.word	0x0000d800
        /*031c*/ 	.short	0x010a
        /*031e*/ 	.byte	0x3f
	.zero		1


	//   ....[35]....
        /*0320*/ 	.word	0x0000b670
        /*0324*/ 	.word	0x00000006
        /*0328*/ 	.word	0x00000000
        /*032c*/ 	.short	0x0101
        /*032e*/ 	.byte	0x3f
	.zero		1


	//   ....[36]....
        /*0330*/ 	.word	0x0000b6f0
        /*0334*/ 	.word	0x00000006
        /*0338*/ 	.word	0x0000d820
        /*033c*/ 	.short	0x010a
        /*033e*/ 	.byte	0x3f
	.zero		1


	//   ....[37]....
        /*0340*/ 	.word	0x0000cd80
        /*0344*/ 	.word	0x00000003
        /*0348*/ 	.word	0x0000d848
        /*034c*/ 	.short	0x010a
        /*034e*/ 	.byte	0x3f
	.zero		1


	//   ....[38]....
        /*0350*/ 	.word	0x0000cdd0
        /*0354*/ 	.word	0x00000003
        /*0358*/ 	.word	0x0000d820
        /*035c*/ 	.short	0x010a
        /*035e*/ 	.byte	0x3f
	.zero		1


	//   ....[39]....
        /*0360*/ 	.word	0x0000ce20
        /*0364*/ 	.word	0x00000002
        /*0368*/ 	.word	0x0000d820
        /*036c*/ 	.short	0x010a
        /*036e*/ 	.byte	0x3f
	.zero		1


	//   ....[40]....
        /*0370*/ 	.word	0x0000ce70
        /*0374*/ 	.word	0x00000003
        /*0378*/ 	.word	0x0000d820
        /*037c*/ 	.short	0x010a
        /*037e*/ 	.byte	0x3f
	.zero		1


	//   ....[41]....
        /*0380*/ 	.word	0x0000cec0
        /*0384*/ 	.word	0x00000003
        /*0388*/ 	.word	0x0000d820
        /*038c*/ 	.short	0x010a
        /*038e*/ 	.byte	0x3f
	.zero		1


	//   ....[42]....
        /*0390*/ 	.word	0x0000cf10
        /*0394*/ 	.word	0x00000002
        /*0398*/ 	.word	0x0000d840
        /*039c*/ 	.short	0x010a
        /*039e*/ 	.byte	0x3f
	.zero		1


	//   ....[43]....
        /*03a0*/ 	.word	0x0000cf60
        /*03a4*/ 	.word	0x00000002
        /*03a8*/ 	.word	0x0000d800
        /*03ac*/ 	.short	0x010a
        /*03ae*/ 	.byte	0x3f
	.zero		1


	//   ....[44]....
        /*03b0*/ 	.word	0x0000cfb0
        /*03b4*/ 	.word	0x00000002
        /*03b8*/ 	.word	0x0000d808
        /*03bc*/ 	.short	0x010a
        /*03be*/ 	.byte	0x3f
	.zero		1


	//   ....[45]....
        /*03c0*/ 	.word	0x0000d000
        /*03c4*/ 	.word	0x00000015
        /*03c8*/ 	.word	0x0000d800
        /*03cc*/ 	.short	0x010a
        /*03ce*/ 	.byte	0x3f
	.zero		1


	//   ....[46]....
        /*03d0*/ 	.word	0x0000d050
        /*03d4*/ 	.word	0x0000000e
        /*03d8*/ 	.word	0x0000d820
        /*03dc*/ 	.short	0x010a
        /*03de*/ 	.byte	0x3f
	.zero		1


	//   ....[47]....
        /*03e0*/ 	.word	0x0000d0a0
        /*03e4*/ 	.word	0x00000073
        /*03e8*/ 	.word	0x0000d800
        /*03ec*/ 	.short	0x010a
        /*03ee*/ 	.byte	0x3f
	.zero		1


	//   ....[48]....
        /*03f0*/ 	.word	0x0000d0f0
        /*03f4*/ 	.word	0x00000013
        /*03f8*/ 	.word	0x0000d820
        /*03fc*/ 	.short	0x010a
        /*03fe*/ 	.byte	0x3f
	.zero		1


	//   ....[49]....
        /*0400*/ 	.word	0x0000d140
        /*0404*/ 	.word	0x00000017
        /*0408*/ 	.word	0x0000d800
        /*040c*/ 	.short	0x010a
        /*040e*/ 	.byte	0x3f
	.zero		1


	//   ....[50]....
        /*0410*/ 	.word	0x0000d190
        /*0414*/ 	.word	0x0000000e
        /*0418*/ 	.word	0x0000d820
        /*041c*/ 	.short	0x010a
        /*041e*/ 	.byte	0x3f
	.zero		1


	//   ....[51]....
        /*0420*/ 	.word	0x0000d1e0
        /*0424*/ 	.word	0x00000075
        /*0428*/ 	.word	0x0000d800
        /*042c*/ 	.short	0x010a
        /*042e*/ 	.byte	0x3f
	.zero		1


	//   ....[52]....
        /*0430*/ 	.word	0x0000d230
        /*0434*/ 	.word	0x00000006
        /*0438*/ 	.word	0x0000d820
        /*043c*/ 	.short	0x010a
        /*043e*/ 	.byte	0x3f
	.zero		1


	//----- nvinfo : EIATTR_NUM_MBARRIERS
	.align		4
.L_36:
        /*0440*/ 	.byte	0x03, 0x38
        /*0442*/ 	.short	0x0010


	//----- nvinfo : EIATTR_EXIT_INSTR_OFFSETS
	.align		4
        /*0444*/ 	.byte	0x04, 0x1c
        /*0446*/ 	.short	(.L_38 - .L_37)


	//   ....[0]....
.L_37:
        /*0448*/ 	.word	0x0000cd70


	//----- nvinfo : EIATTR_MAX_THREADS
	.align		4
.L_38:
        /*044c*/ 	.byte	0x04, 0x05
        /*044e*/ 	.short	(.L_40 - .L_39)
.L_39:
        /*0450*/ 	.word	0x00000080
        /*0454*/ 	.word	0x00000001
        /*0458*/ 	.word	0x00000001


	//----- nvinfo : EIATTR_CRS_STACK_SIZE
	.align		4
.L_40:
        /*045c*/ 	.byte	0x04, 0x1e
        /*045e*/ 	.short	(.L_42 - .L_41)
.L_41:
        /*0460*/ 	.word	0x00000000


	//----- nvinfo : EIATTR_CBANK_PARAM_SIZE
	.align		4
.L_42:
        /*0464*/ 	.byte	0x03, 0x19
        /*0466*/ 	.short	0x0870


	//----- nvinfo : EIATTR_PARAM_CBANK
	.align		4
        /*0468*/ 	.byte	0x04, 0x0a
        /*046a*/ 	.short	(.L_44 - .L_43)
	.align		4
.L_43:
        /*046c*/ 	.word	index@(.nv.constant0._ZN7cutlass13device_kernelINS_4fmha6kernel13FmhaKernelTmaINS1_10collective15FmhaMainloopTmaINS_10bfloat16_tEfN4cute5tupleIJNS7_1CILi64EEENS9_ILi128EEENS9_ILi48EEEEEENS4_14ResidualFusionEJEEENS4_15FmhaFwdEpilogueIS6_fNS8_IJSA_SC_SB_EEEEEJEEEEEvNT_6ParamsE)
        /*0470*/ 	.short	0x0210
        /*0472*/ 	.short	0x0870


	//----- nvinfo : EIATTR_SW_WAR
	.align		4
.L_44:
        /*0474*/ 	.byte	0x04, 0x36
        /*0476*/ 	.short	(.L_46 - .L_45)
.L_45:
        /*0478*/ 	.word	0x00000008
.L_46:


//--------------------- .nv.callgraph             --------------------------
	.section	.nv.callgraph,"",@"SHT_CUDA_CALLGRAPH"
	.align	4
	.sectionentsize	8
	.align		4
        /*0000*/ 	.word	0x00000000
	.align		4
        /*0004*/ 	.word	0xffffffff
	.align		4
        /*0008*/ 	.word	index@(_ZN7cutlass13device_kernelINS_4fmha6kernel13FmhaKernelTmaINS1_10collective15FmhaMainloopTmaINS_10bfloat16_tEfN4cute5tupleIJNS7_1CILi64EEENS9_ILi128EEENS9_ILi48EEEEEENS4_14ResidualFusionEJEEENS4_15FmhaFwdEpilogueIS6_fNS8_IJSA_SC_SB_EEEEEJEEEEEvNT_6ParamsE)
	.align		4
        /*000c*/ 	.word	index@(__assertfail)
	.align		4
        /*0010*/ 	.word	0x00000000
	.align		4
        /*0014*/ 	.word	0xfffffffe
	.align		4
        /*0018*/ 	.word	0x00000000
	.align		4
        /*001c*/ 	.word	0xfffffffd
	.align		4
        /*0020*/ 	.word	0x00000000
	.align		4
        /*0024*/ 	.word	0xfffffffc


//--------------------- .nv.constant4             --------------------------
	.section	.nv.constant4,"a",@progbits
	.align	8
	.align		8
.nv.constant4:
        /*0000*/ 	.dword	__assertfail
	.align		8
        /*0008*/ 	.dword	__unnamed_1
	.align		8
        /*0010*/ 	.dword	__unnamed_2
	.align		8
        /*0018*/ 	.dword	_ZN39_INTERNAL_df3643ad_4_k_cu_17538628_31114cuda3std3__45__cpo5beginE
	.align		8
        /*0020*/ 	.dword	_ZN39_INTERNAL_df3643ad_4_k_cu_17538628_31114cuda3std3__45__cpo3endE
	.align		8
        /*0028*/ 	.dword	_ZN39_INTERNAL_df3643ad_4_k_cu_17538628_31114cuda3std3__45__cpo6cbeginE
	.align		8
        /*0030*/ 	.dword	_ZN39_INTERNAL_df3643ad_4_k_cu_17538628_31114cuda3std3__45__cpo4cendE
	.align		8
        /*0038*/ 	.dword	_ZN39_INTERNAL_df3643ad_4_k_cu_17538628_31114cuda3std3__441_GLOBAL__N__df3643ad_4_k_cu_17538628_31116ignoreE
	.align		8
        /*0040*/ 	.dword	_ZN39_INTERNAL_df3643ad_4_k_cu_17538628_31114cuda3std3__419piecewise_constructE
	.align		8
        /*0048*/ 	.dword	_ZN39_INTERNAL_df3643ad_4_k_cu_17538628_31114cuda3std3__48in_placeE
	.align		8
        /*0050*/ 	.dword	_ZN39_INTERNAL_df3643ad_4_k_cu_17538628_31114cuda3std6ranges3__45__cpo4swapE
	.align		8
        /*0058*/ 	.dword	_ZN39_INTERNAL_df3643ad_4_k_cu_17538628_31114cuda3std6ranges3__45__cpo9iter_moveE
	.align		8
        /*0060*/ 	.dword	_ZN39_INTERNAL_df3643ad_4_k_cu_17538628_31114cute7productE
	.align		8
        /*0068*/ 	.dword	_ZN39_INTERNAL_df3643ad_4_k_cu_17538628_31114cute1_E
	.align		8
        /*0070*/ 	.dword	$str$23
	.align		8
        /*0078*/ 	.dword	$str$24


//--------------------- .text._ZN7cutlass13device_kernelINS_4fmha6kernel13FmhaKernelTmaINS1_10collective15FmhaMainloopTmaINS_10bfloat16_tEfN4cute5tupleIJNS7_1CILi64EEENS9_ILi128EEENS9_ILi48EEEEEENS4_14ResidualFusionEJEEENS4_15FmhaFwdEpilogueIS6_fNS8_IJSA_SC_SB_EEEEEJEEEEEvNT_6ParamsE --------------------------
	.section	.text._ZN7cutlass13device_kernelINS_4fmha6kernel13FmhaKernelTmaINS1_10collective15FmhaMainloopTmaINS_10bfloat16_tEfN4cute5tupleIJNS7_1CILi64EEENS9_ILi128EEENS9_ILi48EEEEEENS4_14ResidualFusionEJEEENS4_15FmhaFwdEpilogueIS6_fNS8_IJSA_SC_SB_EEEEEJEEEEEvNT_6ParamsE,"ax",@progbits
	.align	128
.text._ZN7cutlass13device_kernelINS_4fmha6kernel13FmhaKernelTmaINS1_10collective15FmhaMainloopTmaINS_10bfloat16_tEfN4cute5tupleIJNS7_1CILi64EEENS9_ILi128EEENS9_ILi48EEEEEENS4_14ResidualFusionEJEEENS4_15FmhaFwdEpilogueIS6_fNS8_IJSA_SC_SB_EEEEEJEEEEEvNT_6ParamsE:
        .type           _ZN7cutlass13device_kernelINS_4fmha6kernel13FmhaKernelTmaINS1_10collective15FmhaMainloopTmaINS_10bfloat16_tEfN4cute5tupleIJNS7_1CILi64EEENS9_ILi128EEENS9_ILi48EEEEEENS4_14ResidualFusionEJEEENS4_15FmhaFwdEpilogueIS6_fNS8_IJSA_SC_SB_EEEEEJEEEEEvNT_6ParamsE,@function
        .size           _ZN7cutlass13device_kernelINS_4fmha6kernel13FmhaKernelTmaINS1_10collective15FmhaMainloopTmaINS_10bfloat16_tEfN4cute5tupleIJNS7_1CILi64EEENS9_ILi128EEENS9_ILi48EEEEEENS4_14ResidualFusionEJEEENS4_15FmhaFwdEpilogueIS6_fNS8_IJSA_SC_SB_EEEEEJEEEEEvNT_6ParamsE,(.L_x_95 - _ZN7cutlass13device_kernelINS_4fmha6kernel13FmhaKernelTmaINS1_10collective15FmhaMainloopTmaINS_10bfloat16_tEfN4cute5tupleIJNS7_1CILi64EEENS9_ILi128EEENS9_ILi48EEEEEENS4_14ResidualFusionEJEEENS4_15FmhaFwdEpilogueIS6_fNS8_IJSA_SC_SB_EEEEEJEEEEEvNT_6ParamsE)
        .other          _ZN7cutlass13device_kernelINS_4fmha6kernel13FmhaKernelTmaINS1_10collective15FmhaMainloopTmaINS_10bfloat16_tEfN4cute5tupleIJNS7_1CILi64EEENS9_ILi128EEENS9_ILi48EEEEEENS4_14ResidualFusionEJEEENS4_15FmhaFwdEpilogueIS6_fNS8_IJSA_SC_SB_EEEEEJEEEEEvNT_6ParamsE,@"STO_CUDA_ENTRY STV_DEFAULT"
_ZN7cutlass13device_kernelINS_4fmha6kernel13FmhaKernelTmaINS1_10collective15FmhaMainloopTmaINS_10bfloat16_tEfN4cute5tupleIJNS7_1CILi64EEENS9_ILi128EEENS9_ILi48EEEEEENS4_14ResidualFusionEJEEENS4_15FmhaFwdEpilogueIS6_fNS8_IJSA_SC_SB_EEEEEJEEEEEvNT_6ParamsE:
[----:B------:R-:W1:Y:S01]  /*0000*/  LDC R1, c[0x0][0x28] ;  /* 0x00000a00ff017b82 */ /* 0x000e620000000800 */
[----:B------:R-:W2:Y:S01]  /*0010*/  S2R R16, SR_TID.X ;  /* 0x0000000000107919 */ /* 0x000ea20000002100 */
[----:B------:R-:W-:Y:S01]  /*0020*/  ELECT P0, URZ, PT ;  /* 0x00000000003f782f */ /* 0x000fe20003800000 */
[----:B------:R-:W-:Y:S01]  /*0030*/  BSSY B0, `(.L_x_0) ;  /* 0x0000010000007945 */ /* 0x000fe20003800000 */
[----:B--2---:R-:W-:-:S05]  /*0040*/  SHF.R.U32.HI R9, RZ, 0x5, R16 ;  /* 0x00000005ff097819 */ /* 0x004fca0000011610 */
[----:B------:R-:W2:Y:S02]  /*0050*/  SHFL.IDX PT, R0, R9, RZ, 0x1f ;  /* 0x00001fff09007589 */ /* 0x000ea400000e0000 */
[----:B--2---:R-:W-:-:S13]  /*0060*/  ISETP.NE.OR P0, PT, R0, RZ, !P0 ;  /* 0x000000ff0000720c */ /* 0x004fda0004705670 */
[----:B-1----:R-:W-:Y:S05]  /*0070*/  @P0 BRA `(.L_x_1) ;  /* 0x00000000002c0947 */ /* 0x002fea0003800000 */
[----:B------:R-:W-:Y:S02]  /*0080*/  ULDC.64 UR4, c[0x0][0x198] ;  /* 0x0000660000047ab9 */ /* 0x000fe40000000a00 */
[----:B------:R-:W-:Y:S02]  /*0090*/  UIADD3 UR6, UP0, UR4, 0xf0, URZ ;  /* 0x000000f004067890 */ /* 0x000fe4000ff1e03f */
[----:B------:R-:W-:Y:S02]  /*00a0*/  UIADD3 UR8, UP1, UR4, 0x1f0, URZ ;  /* 0x000001f004087890 */ /* 0x000fe4000ff3e03f */
[----:B------:R-:W-:Y:S02]  /*00b0*/  UIADD3 UR4, UP2, UR4, 0x2f0, URZ ;  /* 0x000002f004047890 */ /* 0x000fe4000ff5e03f */
[----:B------:R-:W-:Y:S02]  /*00c0*/  UIADD3.X UR7, URZ, UR5, URZ, UP0, !UPT ;  /* 0x000000053f077290 */ /* 0x000fe400087fe43f */
[----:B------:R-:W-:-:S02]  /*00d0*/  UIADD3.X UR9, URZ, UR5, URZ, UP1, !UPT ;  /* 0x000000053f097290 */ /* 0x000fc40008ffe43f */
[----:B------:R-:W-:-:S05]  /*00e0*/  UIADD3.X UR5, URZ, UR5, URZ, UP2, !UPT ;  /* 0x000000053f057290 */ /* 0x000fca00097fe43f */
[----:B------:R1:W-:Y:S02]  /*00f0*/  UTMACCTL.PF [UR6] ;  /* 0x00000000060079b9 */ /* 0x0003e40008040000 */
[----:B------:R1:W-:Y:S02]  /*0100*/  UTMACCTL.PF [UR8] ;  /* 0x00000000080079b9 */ /* 0x0003e40008040000 */
[----:B------:R1:W-:Y:S02]  /*0110*/  UTMACCTL.PF [UR4] ;  /* 0x00000000040079b9 */ /* 0x0003e40008040000 */
[----:B-1----:R-:W-:Y:S01]  /*0120*/  NOP ;  /* 0x0000000000007918 */ /* 0x002fe20000000000 */
.L_x_1:
[----:B------:R-:W-:Y:S05]  /*0130*/  BSYNC B0 ;  /* 0x0000000000007941 */ /* 0x000fea0003800000 */
.L_x_0:
[----:B------:R-:W1:Y:S02]  /*0140*/  SHFL.IDX PT, R0, R9, RZ, 0x1f ;  /* 0x00001fff09007589 */ /* 0x000e6400000e0000 */
[----:B-1----:R-:W-:-:S13]  /*0150*/  ISETP.NE.AND P0, PT, R0, RZ, PT ;  /* 0x000000ff0000720c */ /* 0x002fda0003f05270 */
[----:B------:R-:W-:Y:S05]  /*0160*/  @P0 BRA `(.L_x_2) ;  /* 0x0000000000400947 */ /* 0x000fea0003800000 */
[----:B------:R-:W1:Y:S01]  /*0170*/  S2UR UR8, SR_CgaCtaId ;  /* 0x00000000000879c3 */ /* 0x000e620000008800 */
[----:B------:R-:W-:Y:S01]  /*0180*/  UMOV UR4, 0x400 ;  /* 0x0000040000047882 */ /* 0x000fe20000000000 */
[----:B------:R-:W-:Y:S01]  /*0190*/  UMOV UR5, 0x1 ;  /* 0x0000000100057882 */ /* 0x000fe20000000000 */
[----:B------:R-:W-:Y:S01]  /*01a0*/  UMOV UR6, 0x80 ;  /* 0x0000008000067882 */ /* 0x000fe20000000000 */
[----:B------:R-:W-:Y:S01]  /*01b0*/  ELECT P0, URZ, PT ;  /* 0x00000000003f782f */ /* 0x000fe20003800000 */
[----:B------:R-:W-:-:S04]  /*01c0*/  UIADD3 UR6, -UR6, 0x100000, URZ ;  /* 0x0010000006067890 */ /* 0x000fc8000fffe13f */
[----:B------:R-:W-:Y:S02]  /*01d0*/  USHF.L.U32 UR7, UR6, 0xb, URZ ;  /* 0x0000000b06077899 */ /* 0x000fe4000800063f */
[----:B------:R-:W-:Y:S02]  /*01e0*/  USHF.L.U32 UR6, UR6, 0x1, URZ ;  /* 0x0000000106067899 */ /* 0x000fe4000800063f */
[----:B-1----:R-:W-:Y:S02]  /*01f0*/  ULEA UR8, UR8, UR4, 0x18 ;  /* 0x0000000408087291 */ /* 0x002fe4000f8ec03f */
[----:B------:R-:W-:-:S04]  /*0200*/  UIADD3 UR4, -UR5, 0x100000, URZ ;  /* 0x0010000005047890 */ /* 0x000fc8000fffe13f */
[----:B------:R-:W-:Y:S02]  /*0210*/  USHF.L.U32 UR5, UR4, 0xb, URZ ;  /* 0x0000000b04057899 */ /* 0x000fe4000800063f */
[----:B------:R-:W-:Y:S01]  /*0220*/  USHF.L.U32 UR4, UR4, 0x1, URZ ;  /* 0x0000000104047899 */ /* 0x000fe2000800063f */
[----:B------:R-:W1:Y:S11]  /*0230*/  FENCE.VIEW.ASYNC.S ;  /* 0x00000000000073c6 */ /* 0x000e760000000000 */
[----:B-1----:R1:W2:Y:S01]  /*0240*/  SYNCS.EXCH.64 URZ, [UR8+0xd840], UR4 ;  /* 0x00d84004083f75b2 */ /* 0x0022a20008000100 */
[----:B------:R1:W3:Y:S01]  /*0250*/  SYNCS.EXCH.64 URZ, [UR8+0xd848], UR6 ;  /* 0x00d84806083f75b2 */ /* 0x0002e20008000100 */
[----:B------:R-:W-:Y:S01]  /*0260*/  NOP ;  /* 0x0000000000007918 */ /* 0x000fe20000000000 */
.L_x_2:
[----:B------:R-:W4:Y:S01]  /*0270*/  SHFL.IDX PT, R0, R9, RZ, 0x1f ;  /* 0x00001fff09007589 */ /* 0x000f2200000e0000 */
[----:B------:R-:W-:Y:S01]  /*0280*/  NOP ;  /* 0x0000000000007918 */ /* 0x000fe20000000000 */
[----:B----4-:R-:W-:-:S13]  /*0290*/  ISETP.NE.AND P0, PT, R0, RZ, PT ;  /* 0x000000ff0000720c */ /* 0x010fda0003f05270 */
[----:B------:R-:W-:Y:S05]  /*02a0*/  @P0 BRA `(.L_x_3) ;  /* 0x0000000000580947 */ /* 0x000fea0003800000 */
[----:B-1----:R-:W1:Y:S01]  /*02b0*/  S2UR UR5, SR_CgaCtaId ;  /* 0x00000000000579c3 */ /* 0x002e620000008800 */
[----:B------:R-:W-:Y:S01]  /*02c0*/  UMOV UR4, 0x400 ;  /* 0x0000040000047882 */ /* 0x000fe20000000000 */
[----:B------:R-:W-:Y:S01]  /*02d0*/  UMOV UR6, 0x1 ;  /* 0x0000000100067882 */ /* 0x000fe20000000000 */
[----:B------:R-:W-:Y:S01]  /*02e0*/  UMOV UR7, 0x80 ;  /* 0x0000008000077882 */ /* 0x000fe20000000000 */
[----:B------:R-:W-:Y:S01]  /*02f0*/  ELECT P0, URZ, PT ;  /* 0x00000000003f782f */ /* 0x000fe20003800000 */
[----:B-1----:R-:W-:Y:S02]  /*0300*/  ULEA UR8, UR5, UR4, 0x18 ;  /* 0x0000000405087291 */ /* 0x002fe4000f8ec03f */
[----:B------:R-:W-:-:S04]  /*0310*/  UIADD3 UR4, -UR6, 0x100000, URZ ;  /* 0x0010000006047890 */ /* 0x000fc8000fffe13f */
[----:B------:R-:W-:Y:S02]  /*0320*/  USHF.L.U32 UR5, UR4, 0xb, URZ ;  /* 0x0000000b04057899 */ /* 0x000fe4000800063f */
[----:B------:R-:W-:Y:S02]  /*0330*/  USHF.L.U32 UR4, UR4, 0x1, URZ ;  /* 0x0000000104047899 */ /* 0x000fe4000800063f */
[----:B------:R-:W-:-:S04]  /*0340*/  UIADD3 UR6, -UR7, 0x100000, URZ ;  /* 0x0010000007067890 */ /* 0x000fc8000fffe13f */
[----:B------:R-:W-:Y:S02]  /*0350*/  USHF.L.U32 UR7, UR6, 0xb, URZ ;  /* 0x0000000b06077899 */ /* 0x000fe4000800063f */
[----:B------:R-:W-:Y:S01]  /*0360*/  USHF.L.U32 UR6, UR6, 0x1, URZ ;  /* 0x0000000106067899 */ /* 0x000fe2000800063f */
[----:B------:R-:W1:Y:S03]  /*0370*/  FENCE.VIEW.ASYNC.S ;  /* 0x00000000000073c6 */ /* 0x000e660000000000 */
[----:B-1----:R4:W1:Y:S08]  /*0380*/  SYNCS.EXCH.64 URZ, [UR8+0xd800], UR4 ;  /* 0x00d80004083f75b2 */ /* 0x0028700008000100 */
[----:B------:R4:W1:Y:S01]  /*0390*/  SYNCS.EXCH.64 URZ, [UR8+0xd820], UR6 ;  /* 0x00d82006083f75b2 */ /* 0x0008620008000100 */
[----:B------:R4:W1:Y:S01]  /*03a0*/  SYNCS.EXCH.64 URZ, [UR8+0xd808], UR4 ;  /* 0x00d80804083f75b2 */ /* 0x0008620008000100 */
[----:B------:R4:W1:Y:S01]  /*03b0*/  SYNCS.EXCH.64 URZ, [UR8+0xd828], UR6 ;  /* 0x00d82806083f75b2 */ /* 0x0008620008000100 */
[----:B------:R4:W1:Y:S01]  /*03c0*/  SYNCS.EXCH.64 URZ, [UR8+0xd810], UR4 ;  /* 0x00d81004083f75b2 */ /* 0x0008620008000100 */
[----:B------:R4:W1:Y:S01]  /*03d0*/  SYNCS.EXCH.64 URZ, [UR8+0xd830], UR6 ;  /* 0x00d83006083f75b2 */ /* 0x0008620008000100 */
[----:B------:R4:W1:Y:S01]  /*03e0*/  SYNCS.EXCH.64 URZ, [UR8+0xd818], UR4 ;  /* 0x00d81804083f75b2 */ /* 0x0008620008000100 */
[----:B------:R4:W1:Y:S02]  /*03f0*/  SYNCS.EXCH.64 URZ, [UR8+0xd838], UR6 ;  /* 0x00d83806083f75b2 */ /* 0x0008640008000100 */
[----:B----4-:R-:W-:Y:S01]  /*0400*/  NOP ;  /* 0x0000000000007918 */ /* 0x010fe20000000000 */
.L_x_3:
        /* <DEDUP_REMOVED lines=22> */
[----:B------:R4:W1:Y:S02]  /*0570*/  SYNCS.EXCH.64 URZ, [UR8+0xd878], UR6 ;  /* 0x00d87806083f75b2 */ /* 0x0008640008000100 */
[----:B----4-:R-:W-:Y:S01]  /*0580*/  NOP ;  /* 0x0000000000007918 */ /* 0x010fe20000000000 */
.L_x_4:
[----:B------:R-:W4:Y:S01]  /*0590*/  SHFL.IDX PT, R9, R9, RZ, 0x1f ;  /* 0x00001fff09097589 */ /* 0x000f2200000e0000 */
[----:B------:R-:W-:Y:S02]  /*05a0*/  ELECT P0, URZ, PT ;  /* 0x00000000003f782f */ /* 0x000fe40003800000 */
[----:B------:R-:W-:Y:S01]  /*05b0*/  SHF.R.S32.HI R3, RZ, 0x1f, R16 ;  /* 0x0000001fff037819 */ /* 0x000fe20000011410 */
[----:B------:R-:W-:Y:S01]  /*05c0*/  NOP ;  /* 0x0000000000007918 */ /* 0x000fe20000000000 */
[----:B------:R-:W4:Y:S01]  /*05d0*/  S2UR UR36, SR_CTAID.Y ;  /* 0x00000000002479c3 */ /* 0x000f220000002600 */
[----:B------:R-:W-:Y:S01]  /*05e0*/  BSSY B0, `(.L_x_5) ;  /* 0x0000031000007945 */ /* 0x000fe20003800000 */
[----:B------:R-:W-:Y:S01]  /*05f0*/  LEA.HI R3, R3, R16, RZ, 0x7 ;  /* 0x0000001003037211 */ /* 0x000fe200078f38ff */
[----:B------:R-:W-:-:S03]  /*0600*/  IMAD.MOV.U32 R8, RZ, RZ, RZ ;  /* 0x000000ffff087224 */ /* 0x000fc600078e00ff */
[----:B------:R-:W-:Y:S02]  /*0610*/  LOP3.LUT R3, R3, 0xffffff80, RZ, 0xc0, !PT ;  /* 0xffffff8003037812 */ /* 0x000fe400078ec0ff */
[----:B------:R-:W4:Y:S03]  /*0620*/  S2UR UR37, SR_CTAID.Z ;  /* 0x00000000002579c3 */ /* 0x000f260000002700 */
[----:B------:R-:W-:-:S05]  /*0630*/  IMAD.IADD R0, R16, 0x1, -R3 ;  /* 0x0000000110007824 */ /* 0x000fca00078e0a03 */
[----:B-123--:R-:W-:Y:S01]  /*0640*/  BAR.SYNC.DEFER_BLOCKING 0x0 ;  /* 0x0000000000007b1d */ /* 0x00efe20000010000 */
[----:B----4-:R-:W-:-:S13]  /*0650*/  ISETP.EQ.AND P1, PT, R9, RZ, P0 ;  /* 0x000000ff0900720c */ /* 0x010fda0000722270 */
[----:B------:R-:W-:Y:S05]  /*0660*/  @!P1 BRA `(.L_x_6) ;  /* 0x0000000000a09947 */ /* 0x000fea0003800000 */
[----:B------:R-:W1:Y:S01]  /*0670*/  S2R R3, SR_CgaCtaId ;  /* 0x0000000000037919 */ /* 0x000e620000008800 */
[----:B------:R-:W-:Y:S02]  /*0680*/  MOV R2, 0x400 ;  /* 0x0000040000027802 */ /* 0x000fe40000000f00 */
[----:B------:R-:W-:Y:S02]  /*0690*/  MOV R4, 0x1 ;  /* 0x0000000100047802 */ /* 0x000fe40000000f00 */
[----:B------:R-:W-:Y:S02]  /*06a0*/  ISETP.NE.AND P3, PT, R0, RZ, PT ;  /* 0x000000ff0000720c */ /* 0x000fe40003f65270 */
[----:B-1----:R-:W-:Y:S02]  /*06b0*/  LEA R3, R3, R2, 0x18 ;  /* 0x0000000203037211 */ /* 0x002fe400078ec0ff */
[----:B------:R-:W-:-:S04]  /*06c0*/  SHF.L.U32 R2, R4, 0x1f, RZ ;  /* 0x0000001f04027819 */ /* 0x000fc800000006ff */
[----:B------:R-:W1:Y:S02]  /*06d0*/  SYNCS.PHASECHK.TRANS64.TRYWAIT P2, [R3+URZ+0xd848], R2 ;  /* 0x00d84802030075a7 */ /* 0x000e64000804017f */
[----:B-1----:R-:W-:Y:S05]  /*06e0*/  @!P2 BRA `(.L_x_7) ;  /* 0x000000c400a4a947 */ /* 0x002fea0003800000 */
.L_x_74:
[----:B------:R-:W-:Y:S05]  /*06f0*/  @P3 BRA `(.L_x_8) ;  /* 0x0000000000143947 */ /* 0x000fea0003800000 */
[----:B------:R-:W-:Y:S01]  /*0700*/  LOP3.LUT P2, RZ, R16, 0x1f, RZ, 0xc0, !PT ;  /* 0x0000001f10ff7812 */ /* 0x000fe2000784c0ff */
[----:B-1----:R-:W-:-:S04]  /*0710*/  IMAD.MOV.U32 R2, RZ, RZ, 0x1800 ;  /* 0x00001800ff027424 */ /* 0x002fc800078e00ff */
[----:B------:R2:W-:Y:S08]  /*0720*/  SYNCS.ARRIVE.TRANS64 RZ, [R3+URZ+0xd840], R2 ;  /* 0x00d8400203ff79a7 */ /* 0x0005f0000800003f */
[----:B------:R-:W-:Y:S05]  /*0730*/  @!P2 BRA `(.L_x_8) ;  /* 0x000000000004a947 */ /* 0x000fea0003800000 */
[----:B------:R-:W-:Y:S01]  /*0740*/  BPT.TRAP 0x1 ;  /* 0x000000040000795c */ /* 0x000fe20000300000 */
.L_x_8:
[----:B------:R-:W3:Y:S01]  /*0750*/  S2UR UR11, SR_CTAID.X ;  /* 0x00000000000b79c3 */ /* 0x000ee20000002500 */
[----:B------:R-:W-:Y:S01]  /*0760*/  R2UR UR8, R3 ;  /* 0x00000000030872ca */ /* 0x000fe200000e0000 */
[----:B------:R-:W-:Y:S01]  /*0770*/  ULDC.64 UR4, c[0x0][0x198] ;  /* 0x0000660000047ab9 */ /* 0x000fe20000000a00 */
[----:B------:R-:W-:Y:S01]  /*0780*/  UMOV UR6, 0x0 ;  /* 0x0000000000067882 */ /* 0x000fe20000000000 */
[----:B------:R-:W-:Y:S01]  /*0790*/  UIADD3 UR4, UP0, UR4, 0xf0, URZ ;  /* 0x000000f004047890 */ /* 0x000fe2000ff1e03f */
[----:B------:R-:W-:Y:S01]  /*07a0*/  UMOV UR7, 0x10000000 ;  /* 0x1000000000077882 */ /* 0x000fe20000000000 */
[----:B------:R-:W-:Y:S02]  /*07b0*/  UMOV UR10, URZ ;  /* 0x0000003f000a7c82 */ /* 0x000fe40008000000 */
[----:B------:R-:W-:Y:S01]  /*07c0*/  UIADD3.X UR5, URZ, UR5, URZ, UP0, !UPT ;  /* 0x000000053f057290 */ /* 0x000fe200087fe43f */
[----:B------:R-:W-:Y:S01]  /*07d0*/  UMOV UR12, UR36 ;  /* 0x00000024000c7c82 */ /* 0x000fe20008000000 */
[----:B------:R-:W-:Y:S01]  /*07e0*/  UMOV UR13, UR37 ;  /* 0x00000025000d7c82 */ /* 0x000fe20008000000 */
[----:B------:R-:W-:Y:S01]  /*07f0*/  UMOV UR18, 0x10 ;  /* 0x0000001000127882 */ /* 0x000fe20000000000 */
[----:B------:R-:W-:-:S02]  /*0800*/  UMOV UR20, UR36 ;  /* 0x0000002400147c82 */ /* 0x000fc40008000000 */
[----:B------:R-:W-:Y:S02]  /*0810*/  UIADD3 UR9, UR8, 0xd840, URZ ;  /* 0x0000d84008097890 */ /* 0x000fe4000fffe03f */
[----:B------:R-:W-:Y:S02]  /*0820*/  UIADD3 UR16, UR8, 0x800, URZ ;  /* 0x0000080008107890 */ /* 0x000fe4000fffe03f */
[----:B------:R-:W-:Y:S01]  /*0830*/  UIADD3 UR32, UR8, 0x1000, URZ ;  /* 0x0000100008207890 */ /* 0x000fe2000fffe03f */
[----:B------:R-:W-:Y:S02]  /*0840*/  UMOV UR21, UR37 ;  /* 0x0000002500157c82 */ /* 0x000fe40008000000 */
[----:B------:R-:W-:Y:S01]  /*0850*/  UMOV UR17, UR9 ;  /* 0x0000000900117c82 */ /* 0x000fe20008000000 */
[----:B------:R-:W-:Y:S01]  /*0860*/  UMOV UR34, 0x20 ;  /* 0x0000002000227882 */ /* 0x000fe20000000000 */
[----:B------:R-:W-:Y:S01]  /*0870*/  UMOV UR33, UR9 ;  /* 0x0000000900217c82 */ /* 0x000fe20008000000 */
[----:B---3--:R-:W-:-:S07]  /*0880*/  USHF.L.U32 UR11, UR11, 0x6, URZ ;  /* 0x000000060b0b7899 */ /* 0x008fce000800063f */
[----:B------:R-:W-:Y:S01]  /*0890*/  UMOV UR19, UR11 ;  /* 0x0000000b00137c82 */ /* 0x000fe20008000000 */
[----:B------:R-:W-:Y:S01]  /*08a0*/  UMOV UR35, UR11 ;  /* 0x0000000b00237c82 */ /* 0x000fe20008000000 */
[----:B------:R3:W-:Y:S01]  /*08b0*/  UTMALDG.4D [UR8], [UR4], desc[UR6] ;  /* 0x00000608040075b4 */ /* 0x0007e20008019000 */
[----:B------:R3:W-:Y:S01]  /*08c0*/  UTMALDG.4D [UR16], [UR4], desc[UR6] ;  /* 0x00000610040075b4 */ /* 0x0007e20008019000 */
[----:B------:R3:W-:Y:S02]  /*08d0*/  UTMALDG.4D [UR32], [UR4], desc[UR6] ;  /* 0x00000620040075b4 */ /* 0x0007e40008019000 */
[----:B---3--:R-:W-:Y:S01]  /*08e0*/  NOP ;  /* 0x0000000000007918 */ /* 0x008fe20000000000 */
.L_x_6:
[----:B------:R-:W-:Y:S05]  /*08f0*/  BSYNC B0 ;  /* 0x0000000000007941 */ /* 0x000fea0003800000 */
.L_x_5:
[----:B------:R-:W3:Y:S01]  /*0900*/  LDC R13, c[0x0][0x28c] ;  /* 0x0000a300ff0d7b82 */ /* 0x000ee20000000800 */
[----:B------:R-:W-:Y:S01]  /*0910*/  BSSY B0, `(.L_x_9) ;  /* 0x00000c9000007945 */ /* 0x000fe20003800000 */
[----:B------:R-:W-:Y:S01]  /*0920*/  MOV R6, 0x1 ;  /* 0x0000000100067802 */ /* 0x000fe20000000f00 */
[----:B------:R-:W-:Y:S02]  /*0930*/  IMAD.MOV.U32 R4, RZ, RZ, 0x1 ;  /* 0x00000001ff047424 */ /* 0x000fe400078e00ff */
[----:B------:R-:W-:Y:S02]  /*0940*/  IMAD.MOV.U32 R5, RZ, RZ, RZ ;  /* 0x000000ffff057224 */ /* 0x000fe400078e00ff */
[----:B---3--:R-:W-:-:S05]  /*0950*/  VIADD R21, R13, 0x7f ;  /* 0x0000007f0d157836 */ /* 0x008fca0000000000 */
[----:B-12---:R-:W-:-:S04]  /*0960*/  SHF.R.S32.HI R2, RZ, 0x1f, R21 ;  /* 0x0000001fff027819 */ /* 0x006fc80000011415 */
[----:B------:R-:W-:-:S04]  /*0970*/  LEA.HI R21, R2, R21, RZ, 0x7 ;  /* 0x0000001502157211 */ /* 0x000fc800078f38ff */
[----:B------:R-:W-:-:S04]  /*0980*/  SHF.R.S32.HI R7, RZ, 0x7, R21 ;  /* 0x00000007ff077819 */ /* 0x000fc80000011415 */
[----:B------:R-:W-:Y:S01]  /*0990*/  SHF.L.U32 R7, R7, 0x1, RZ ;  /* 0x0000000107077819 */ /* 0x000fe200000006ff */
[----:B------:R-:W-:Y:S06]  /*09a0*/  @!P1 BRA `(.L_x_10) ;  /* 0x0000000800fc9947 */ /* 0x000fec0003800000 */
[----:B------:R-:W-:Y:S01]  /*09b0*/  ISETP.GE.AND P1, PT, R13, 0x1, PT ;  /* 0x000000010d00780c */ /* 0x000fe20003f26270 */
[----:B------:R-:W-:Y:S01]  /*09c0*/  IMAD.MOV.U32 R8, RZ, RZ, RZ ;  /* 0x000000ffff087224 */ /* 0x000fe200078e00ff */
[----:B------:R-:W-:Y:S01]  /*09d0*/  LOP3.LUT R12, R16, 0x1f, RZ, 0xc0, !PT ;  /* 0x0000001f100c7812 */ /* 0x000fe200078ec0ff */
[----:B------:R-:W-:-:S10]  /*09e0*/  IMAD.MOV.U32 R5, RZ, RZ, RZ ;  /* 0x000000ffff057224 */ /* 0x000fd400078e00ff */
        /* <DEDUP_REMOVED lines=9> */
.L_x_75:
[----:B------:R-:W-:Y:S01]  /*0a80*/  IMAD.MOV.U32 R5, RZ, RZ, 0x1 ;  /* 0x00000001ff057424 */ /* 0x000fe200078e00ff */
[----:B------:R-:W-:Y:S06]  /*0a90*/  @P2 BRA `(.L_x_13) ;  /* 0x0000000000142947 */ /* 0x000fec0003800000 */
[----:B------:R-:W-:Y:S01]  /*0aa0*/  ISETP.NE.AND P1, PT, R12, RZ, PT ;  /* 0x000000ff0c00720c */ /* 0x000fe20003f25270 */
[----:B-1----:R-:W-:-:S04]  /*0ab0*/  IMAD.MOV.U32 R2, RZ, RZ, 0x3000 ;  /* 0x00003000ff027424 */ /* 0x002fc800078e00ff */
[----:B------:R2:W-:Y:S08]  /*0ac0*/  SYNCS.ARRIVE.TRANS64 RZ, [R3+URZ+0xd800], R2 ;  /* 0x00d8000203ff79a7 */ /* 0x0005f0000800003f */
[----:B------:R-:W-:Y:S05]  /*0ad0*/  @!P1 BRA `(.L_x_13) ;  /* 0x0000000000049947 */ /* 0x000fea0003800000 */
[----:B------:R-:W-:Y:S01]  /*0ae0*/  BPT.TRAP 0x1 ;  /* 0x000000040000795c */ /* 0x000fe20000300000 */
.L_x_13:
[----:B------:R-:W3:Y:S01]  /*0af0*/  S2R R11, SR_CgaCtaId ;  /* 0x00000000000b7919 */ /* 0x000ee20000008800 */
[----:B------:R-:W-:Y:S01]  /*0b00*/  R2UR UR32, R3 ;  /* 0x00000000032072ca */ /* 0x000fe200000e0000 */
[----:B------:R-:W-:Y:S01]  /*0b10*/  ULDC.64 UR4, c[0x0][0x198] ;  /* 0x0000660000047ab9 */ /* 0x000fe20000000a00 */
[----:B-12---:R-:W-:Y:S01]  /*0b20*/  MOV R2, 0x400 ;  /* 0x0000040000027802 */ /* 0x006fe20000000f00 */
[----:B------:R-:W-:Y:S01]  /*0b30*/  UIADD3 UR4, UP0, UR4, 0x1f0, URZ ;  /* 0x000001f004047890 */ /* 0x000fe2000ff1e03f */
[----:B------:R-:W-:Y:S01]  /*0b40*/  MOV R3, 0x1 ;  /* 0x0000000100037802 */ /* 0x000fe20000000f00 */
[----:B------:R-:W-:Y:S01]  /*0b50*/  UMOV UR19, URZ ;  /* 0x0000003f00137c82 */ /* 0x000fe20008000000 */
[----:B------:R-:W-:Y:S01]  /*0b60*/  UMOV UR6, 0x0 ;  /* 0x0000000000067882 */ /* 0x000fe20000000000 */
[----:B------:R-:W-:Y:S01]  /*0b70*/  UIADD3.X UR5, URZ, UR5, URZ, UP0, !UPT ;  /* 0x000000053f057290 */ /* 0x000fe200087fe43f */
[----:B------:R-:W-:Y:S01]  /*0b80*/  SHF.L.U32 R3, R3, 0x1f, RZ ;  /* 0x0000001f03037819 */ /* 0x000fe200000006ff */
[----:B------:R-:W-:Y:S01]  /*0b90*/  UMOV UR7, 0x10000000 ;  /* 0x1000000000077882 */ /* 0x000fe20000000000 */
[----:B------:R-:W-:Y:S01]  /*0ba0*/  UMOV UR18, URZ ;  /* 0x0000003f00127c82 */ /* 0x000fe20008000000 */
[----:B------:R-:W-:Y:S01]  /*0bb0*/  UMOV UR20, UR36 ;  /* 0x0000002400147c82 */ /* 0x000fe20008000000 */
[----:B------:R-:W-:Y:S01]  /*0bc0*/  UMOV UR21, UR37 ;  /* 0x0000002500157c82 */ /* 0x000fe20008000000 */
[----:B------:R-:W-:Y:S01]  /*0bd0*/  UIADD3 UR16, UR32, 0x1800, URZ ;  /* 0x0000180020107890 */ /* 0x000fe2000fffe03f */
[----:B------:R-:W-:Y:S01]  /*0be0*/  ISETP.NE.AND P2, PT, R0, RZ, PT ;  /* 0x000000ff0000720c */ /* 0x000fe20003f45270 */
[----:B------:R-:W-:-:S02]  /*0bf0*/  UIADD3 UR17, UR32, 0xd800, URZ ;  /* 0x0000d80020117890 */ /* 0x000fc4000fffe03f */
[----:B------:R-:W-:Y:S02]  /*0c00*/  UIADD3 UR8, UR32, 0x2800, URZ ;  /* 0x0000280020087890 */ /* 0x000fe4000fffe03f */
[----:B------:R-:W-:Y:S01]  /*0c10*/  UIADD3 UR32, UR32, 0x3800, URZ ;  /* 0x0000380020207890 */ /* 0x000fe2000fffe03f */
[----:B------:R-:W-:Y:S01]  /*0c20*/  UMOV UR10, 0x10 ;  /* 0x00000010000a7882 */ /* 0x000fe20000000000 */
[----:B------:R-:W-:Y:S01]  /*0c30*/  UMOV UR12, UR36 ;  /* 0x00000024000c7c82 */ /* 0x000fe20008000000 */
[----:B------:R-:W-:Y:S01]  /*0c40*/  UMOV UR13, UR37 ;  /* 0x00000025000d7c82 */ /* 0x000fe20008000000 */
[----:B------:R-:W-:Y:S01]  /*0c50*/  UMOV UR11, UR19 ;  /* 0x00000013000b7c82 */ /* 0x000fe20008000000 */
[----:B------:R-:W-:Y:S01]  /*0c60*/  UMOV UR9, UR17 ;  /* 0x0000001100097c82 */ /* 0x000fe20008000000 */
[----:B------:R-:W-:Y:S01]  /*0c70*/  UMOV UR34, 0x20 ;  /* 0x0000002000227882 */ /* 0x000fe20000000000 */
[----:B------:R-:W-:Y:S01]  /*0c80*/  UMOV UR35, UR19 ;  /* 0x0000001300237c82 */ /* 0x000fe20008000000 */
[----:B------:R1:W-:Y:S01]  /*0c90*/  UTMALDG.4D [UR16], [UR4], desc[UR6] ;  /* 0x00000610040075b4 */ /* 0x0003e20008019000 */
[----:B------:R-:W-:Y:S01]  /*0ca0*/  UMOV UR33, UR17 ;  /* 0x0000001100217c82 */ /* 0x000fe20008000000 */
[----:B---3--:R-:W-:-:S05]  /*0cb0*/  LEA R4, R11, R2, 0x18 ;  /* 0x000000020b047211 */ /* 0x008fca00078ec0ff */
[----:B------:R-:W-:Y:S01]  /*0cc0*/  IMAD R2, R5, 0x8, R4 ;  /* 0x0000000805027824 */ /* 0x000fe200078e0204 */
[----:B------:R1:W-:Y:S01]  /*0cd0*/  UTMALDG.4D [UR8], [UR4], desc[UR6] ;  /* 0x00000608040075b4 */ /* 0x0003e20008019000 */
[----:B------:R1:W-:Y:S02]  /*0ce0*/  UTMALDG.4D [UR32], [UR4], desc[UR6] ;  /* 0x00000620040075b4 */ /* 0x0003e40008019000 */
[----:B------:R-:W2:Y:S02]  /*0cf0*/  SYNCS.PHASECHK.TRANS64.TRYWAIT P1, [R2+URZ+0xd820], R3 ;  /* 0x00d82003020075a7 */ /* 0x000ea4000802017f */
[----:B-12---:R-:W-:Y:S05]  /*0d00*/  @!P1 BRA `(.L_x_14) ;  /* 0x000000c000449947 */ /* 0x006fea0003800000 */
.L_x_76:
[----:B------:R-:W-:Y:S01]  /*0d10*/  IMAD.MOV.U32 R8, RZ, RZ, 0x1 ;  /* 0x00000001ff087424 */ /* 0x000fe200078e00ff */
[----:B------:R-:W-:Y:S06]  /*0d20*/  @P2 BRA `(.L_x_15) ;  /* 0x0000000000142947 */ /* 0x000fec0003800000 */
[----:B------:R-:W-:Y:S02]  /*0d30*/  ISETP.NE.AND P1, PT, R12, RZ, PT ;  /* 0x000000ff0c00720c */ /* 0x000fe40003f25270 */
[----:B-1----:R-:W-:-:S04]  /*0d40*/  MOV R3, 0x3000 ;  /* 0x0000300000037802 */ /* 0x002fc80000000f00 */
[----:B------:R2:W-:Y:S07]  /*0d50*/  SYNCS.ARRIVE.TRANS64 RZ, [R2+URZ+0xd800], R3 ;  /* 0x00d8000302ff79a7 */ /* 0x0005ee000800003f */
[----:B------:R-:W-:Y:S05]  /*0d60*/  @!P1 BRA `(.L_x_15) ;  /* 0x0000000000049947 */ /* 0x000fea0003800000 */
[----:B------:R-:W-:Y:S01]  /*0d70*/  BPT.TRAP 0x1 ;  /* 0x000000040000795c */ /* 0x000fe20000300000 */
.L_x_15:
[C---:B------:R-:W-:Y:S01]  /*0d80*/  IMAD R4, R5.reuse, 0x3000, R4 ;  /* 0x0000300005047824 */ /* 0x040fe200078e0204 */
[----:B------:R-:W-:Y:S01]  /*0d90*/  R2UR UR17, R2 ;  /* 0x00000000021172ca */ /* 0x000fe200000e0000 */
[----:B------:R-:W-:Y:S01]  /*0da0*/  ULDC.64 UR4, c[0x0][0x198] ;  /* 0x0000660000047ab9 */ /* 0x000fe20000000a00 */
[----:B------:R-:W-:Y:S01]  /*0db0*/  UMOV UR19, URZ ;  /* 0x0000003f00137c82 */ /* 0x000fe20008000000 */
[----:B------:R-:W-:Y:S01]  /*0dc0*/  UIADD3 UR4, UP0, UR4, 0x2f0, URZ ;  /* 0x000002f004047890 */ /* 0x000fe2000ff1e03f */
[----:B------:R-:W-:Y:S01]  /*0dd0*/  R2UR UR32, R4 ;  /* 0x00000000042072ca */ /* 0x000fe200000e0000 */
[----:B------:R-:W-:Y:S01]  /*0de0*/  UMOV UR6, 0x0 ;  /* 0x0000000000067882 */ /* 0x000fe20000000000 */
[----:B------:R-:W-:Y:S01]  /*0df0*/  UMOV UR7, 0x10000000 ;  /* 0x1000000000077882 */ /* 0x000fe20000000000 */
[----:B------:R-:W-:Y:S01]  /*0e00*/  UIADD3.X UR5, URZ, UR5, URZ, UP0, !UPT ;  /* 0x000000053f057290 */ /* 0x000fe200087fe43f */
[----:B------:R-:W-:Y:S01]  /*0e10*/  VIADD R5, R5, 0x1 ;  /* 0x0000000105057836 */ /* 0x000fe20000000000 */
[----:B------:R-:W-:Y:S01]  /*0e20*/  UMOV UR18, URZ ;  /* 0x0000003f00127c82 */ /* 0x000fe20008000000 */
[----:B------:R-:W-:Y:S01]  /*0e30*/  UMOV UR20, UR36 ;  /* 0x0000002400147c82 */ /* 0x000fe20008000000 */
[----:B------:R-:W-:Y:S01]  /*0e40*/  UMOV UR21, UR37 ;  /* 0x0000002500157c82 */ /* 0x000fe20008000000 */
[----:B------:R-:W-:Y:S01]  /*0e50*/  UMOV UR10, 0x10 ;  /* 0x00000010000a7882 */ /* 0x000fe20000000000 */
[----:B------:R-:W-:Y:S01]  /*0e60*/  UIADD3 UR17, UR17, 0xd800, URZ ;  /* 0x0000d80011117890 */ /* 0x000fe2000fffe03f */
[----:B------:R-:W-:Y:S01]  /*0e70*/  UMOV UR12, UR36 ;  /* 0x00000024000c7c82 */ /* 0x000fe20008000000 */
[----:B------:R-:W-:-:S02]  /*0e80*/  UMOV UR13, UR37 ;  /* 0x00000025000d7c82 */ /* 0x000fc40008000000 */
[----:B------:R-:W-:Y:S02]  /*0e90*/  UIADD3 UR16, UR32, 0x1800, URZ ;  /* 0x0000180020107890 */ /* 0x000fe4000fffe03f */
[----:B------:R-:W-:Y:S02]  /*0ea0*/  UIADD3 UR8, UR32, 0x2800, URZ ;  /* 0x0000280020087890 */ /* 0x000fe4000fffe03f */
[----:B------:R-:W-:Y:S01]  /*0eb0*/  UIADD3 UR32, UR32, 0x3800, URZ ;  /* 0x0000380020207890 */ /* 0x000fe2000fffe03f */
[----:B------:R-:W-:Y:S01]  /*0ec0*/  UMOV UR11, UR19 ;  /* 0x00000013000b7c82 */ /* 0x000fe20008000000 */
[----:B------:R-:W-:Y:S01]  /*0ed0*/  UMOV UR9, UR17 ;  /* 0x0000001100097c82 */ /* 0x000fe20008000000 */
[----:B------:R-:W-:Y:S01]  /*0ee0*/  UMOV UR34, 0x20 ;  /* 0x0000002000227882 */ /* 0x000fe20000000000 */
[----:B------:R-:W-:Y:S01]  /*0ef0*/  UMOV UR35, UR19 ;  /* 0x0000001300237c82 */ /* 0x000fe20008000000 */
[----:B------:R3:W-:Y:S01]  /*0f00*/  UTMALDG.4D [UR16], [UR4], desc[UR6] ;  /* 0x00000610040075b4 */ /* 0x0007e20008019000 */
[----:B------:R-:W-:Y:S01]  /*0f10*/  UMOV UR33, UR17 ;  /* 0x0000001100217c82 */ /* 0x000fe20008000000 */
[----:B------:R3:W-:Y:S02]  /*0f20*/  UTMALDG.4D [UR8], [UR4], desc[UR6] ;  /* 0x00000608040075b4 */ /* 0x0007e40008019000 */
[----:B------:R3:W-:Y:S02]  /*0f30*/  UTMALDG.4D [UR32], [UR4], desc[UR6] ;  /* 0x00000620040075b4 */ /* 0x0007e40008019000 */
[----:B---3--:R-:W-:Y:S01]  /*0f40*/  NOP ;  /* 0x0000000000007918 */ /* 0x008fe20000000000 */
.L_x_11:
[----:B------:R-:W-:Y:S01]  /*0f50*/  ISETP.GE.AND P1, PT, R13, 0x81, PT ;  /* 0x000000810d00780c */ /* 0x000fe20003f26270 */
[----:B------:R-:W-:-:S12]  /*0f60*/  IMAD.MOV.U32 R4, RZ, RZ, 0x1 ;  /* 0x00000001ff047424 */ /* 0x000fd800078e00ff */
[----:B------:R-:W-:Y:S05]  /*0f70*/  @!P1 BRA `(.L_x_16) ;  /* 0x0000000400849947 */ /* 0x000fea0003800000 */
[----:B-12---:R-:W1:Y:S01]  /*0f80*/  S2R R3, SR_CgaCtaId ;  /* 0x0000000000037919 */ /* 0x006e620000008800 */
[----:B------:R-:W-:Y:S02]  /*0f90*/  MOV R2, 0x400 ;  /* 0x0000040000027802 */ /* 0x000fe40000000f00 */
[----:B------:R-:W-:Y:S02]  /*0fa0*/  MOV R4, 0x1 ;  /* 0x0000000100047802 */ /* 0x000fe40000000f00 */
[----:B------:R-:W-:Y:S02]  /*0fb0*/  ISETP.NE.AND P2, PT, R0, RZ, PT ;  /* 0x000000ff0000720c */ /* 0x000fe40003f45270 */
[----:B------:R-:W-:Y:S02]  /*0fc0*/  SHF.L.U32 R4, R4, 0x1f, RZ ;  /* 0x0000001f04047819 */ /* 0x000fe400000006ff */
[----:B-1----:R-:W-:-:S05]  /*0fd0*/  LEA R2, R3, R2, 0x18 ;  /* 0x0000000203027211 */ /* 0x002fca00078ec0ff */
[----:B------:R-:W-:-:S04]  /*0fe0*/  IMAD R3, R5, 0x8, R2 ;  /* 0x0000000805037824 */ /* 0x000fc800078e0202 */
[----:B------:R-:W1:Y:S02]  /*0ff0*/  SYNCS.PHASECHK.TRANS64.TRYWAIT P1, [R3+URZ+0xd820], R4 ;  /* 0x00d82004030075a7 */ /* 0x000e64000802017f */
[----:B-1----:R-:W-:Y:S05]  /*1000*/  @!P1 BRA `(.L_x_17) ;  /* 0x000000bc00989947 */ /* 0x002fea0003800000 */
.L_x_77:
[----:B------:R-:W-:Y:S05]  /*1010*/  @P2 BRA `(.L_x_18) ;  /* 0x0000000000142947 */ /* 0x000fea0003800000 */
[----:B------:R-:W-:Y:S01]  /*1020*/  ISETP.NE.AND P1, PT, R12, RZ, PT ;  /* 0x000000ff0c00720c */ /* 0x000fe20003f25270 */
[----:B-1----:R-:W-:-:S04]  /*1030*/  IMAD.MOV.U32 R4, RZ, RZ, 0x3000 ;  /* 0x00003000ff047424 */ /* 0x002fc800078e00ff */
[----:B------:R2:W-:Y:S08]  /*1040*/  SYNCS.ARRIVE.TRANS64 RZ, [R3+URZ+0xd800], R4 ;  /* 0x00d8000403ff79a7 */ /* 0x0005f0000800003f */
[----:B------:R-:W-:Y:S05]  /*1050*/  @!P1 BRA `(.L_x_18) ;  /* 0x0000000000049947 */ /* 0x000fea0003800000 */
[----:B------:R-:W-:Y:S01]  /*1060*/  BPT.TRAP 0x1 ;  /* 0x000000040000795c */ /* 0x000fe20000300000 */
.L_x_18:
[----:B------:R-:W3:Y:S01]  /*1070*/  S2R R11, SR_CgaCtaId ;  /* 0x00000000000b7919 */ /* 0x000ee20000008800 */
[----:B------:R-:W-:Y:S01]  /*1080*/  IMAD R2, R5, 0x3000, R2 ;  /* 0x0000300005027824 */ /* 0x000fe200078e0202 */
[----:B------:R-:W-:Y:S01]  /*1090*/  R2UR UR17, R3 ;  /* 0x00000000031172ca */ /* 0x000fe200000e0000 */
[----:B------:R-:W-:Y:S01]  /*10a0*/  ULDC.64 UR4, c[0x0][0x198] ;  /* 0x0000660000047ab9 */ /* 0x000fe20000000a00 */
[----:B------:R-:W-:Y:S01]  /*10b0*/  R2UR UR19, R8 ;  /* 0x00000000081372ca */ /* 0x000fe200000e0000 */
[----:B------:R-:W-:Y:S01]  /*10c0*/  UIADD3 UR4, UP0, UR4, 0x1f0, URZ ;  /* 0x000001f004047890 */ /* 0x000fe2000ff1e03f */
[----:B------:R-:W-:Y:S01]  /*10d0*/  R2UR UR32, R2 ;  /* 0x00000000022072ca */ /* 0x000fe200000e0000 */
[----:B------:R-:W-:Y:S01]  /*10e0*/  UMOV UR6, 0x0 ;  /* 0x0000000000067882 */ /* 0x000fe20000000000 */
[----:B------:R-:W-:Y:S01]  /*10f0*/  IADD3 R5, R5, 0x1, RZ ;  /* 0x0000000105057810 */ /* 0x000fe20007ffe0ff */
[----:B------:R-:W-:Y:S01]  /*1100*/  UIADD3.X UR5, URZ, UR5, URZ, UP0, !UPT ;  /* 0x000000053f057290 */ /* 0x000fe200087fe43f */
[----:B------:R-:W-:Y:S01]  /*1110*/  MOV R2, 0x400 ;  /* 0x0000040000027802 */ /* 0x000fe20000000f00 */
[----:B------:R-:W-:Y:S01]  /*1120*/  UMOV UR7, 0x10000000 ;  /* 0x1000000000077882 */ /* 0x000fe20000000000 */
[C---:B------:R-:W-:Y:S01]  /*1130*/  ISETP.NE.AND P2, PT, R5.reuse, 0x4, PT ;  /* 0x000000040500780c */ /* 0x040fe20003f45270 */
[----:B------:R-:W-:Y:S01]  /*1140*/  UMOV UR18, URZ ;  /* 0x0000003f00127c82 */ /* 0x000fe20008000000 */
[C---:B------:R-:W-:Y:S01]  /*1150*/  ISETP.NE.AND P1, PT, R5.reuse, 0x4, PT ;  /* 0x000000040500780c */ /* 0x040fe20003f25270 */
[----:B------:R-:W-:Y:S01]  /*1160*/  UIADD3 UR17, UR17, 0xd800, URZ ;  /* 0x0000d80011117890 */ /* 0x000fe2000fffe03f */
[----:B------:R-:W-:Y:S01]  /*1170*/  SEL R5, R5, RZ, P2 ;  /* 0x000000ff05057207 */ /* 0x000fe20001000000 */
[----:B------:R-:W-:Y:S01]  /*1180*/  USHF.L.U32 UR19, UR19, 0x7, URZ ;  /* 0x0000000713137899 */ /* 0x000fe2000800063f */
[----:B-12---:R-:W-:Y:S01]  /*1190*/  SEL R4, RZ, 0x1, !P1 ;  /* 0x00000001ff047807 */ /* 0x006fe20004800000 */
[----:B------:R-:W-:Y:S01]  /*11a0*/  UIADD3 UR16, UR32, 0x1800, URZ ;  /* 0x0000180020107890 */ /* 0x000fe2000fffe03f */
[----:B------:R-:W-:Y:S01]  /*11b0*/  ISETP.NE.AND P2, PT, R0, RZ, PT ;  /* 0x000000ff0000720c */ /* 0x000fe20003f45270 */
[----:B------:R-:W-:-:S02]  /*11c0*/  UIADD3 UR8, UR32, 0x2800, URZ ;  /* 0x0000280020087890 */ /* 0x000fc4000fffe03f */
[----:B------:R-:W-:Y:S01]  /*11d0*/  UIADD3 UR32, UR32, 0x3800, URZ ;  /* 0x0000380020207890 */ /* 0x000fe2000fffe03f */
[----:B------:R-:W-:Y:S01]  /*11e0*/  UMOV UR20, UR36 ;  /* 0x0000002400147c82 */ /* 0x000fe20008000000 */
[----:B------:R-:W-:Y:S01]  /*11f0*/  UMOV UR21, UR37 ;  /* 0x0000002500157c82 */ /* 0x000fe20008000000 */
[----:B------:R-:W-:Y:S01]  /*1200*/  UMOV UR10, 0x10 ;  /* 0x00000010000a7882 */ /* 0x000fe20000000000 */
[----:B------:R-:W-:Y:S01]  /*1210*/  UMOV UR12, UR36 ;  /* 0x00000024000c7c82 */ /* 0x000fe20008000000 */
[----:B------:R-:W-:Y:S01]  /*1220*/  UMOV UR13, UR37 ;  /* 0x00000025000d7c82 */ /* 0x000fe20008000000 */
[----:B------:R-:W-:Y:S01]  /*1230*/  UMOV UR9, UR17 ;  /* 0x0000001100097c82 */ /* 0x000fe20008000000 */
[----:B------:R-:W-:Y:S01]  /*1240*/  UMOV UR11, UR19 ;  /* 0x00000013000b7c82 */ /* 0x000fe20008000000 */
[----:B---3--:R-:W-:Y:S01]  /*1250*/  LEA R10, R11, R2, 0x18 ;  /* 0x000000020b0a7211 */ /* 0x008fe200078ec0ff */
[----:B------:R-:W-:Y:S01]  /*1260*/  UMOV UR34, 0x20 ;  /* 0x0000002000227882 */ /* 0x000fe20000000000 */
[----:B------:R-:W-:Y:S01]  /*1270*/  SHF.L.U32 R2, R4, 0x1f, RZ ;  /* 0x0000001f04027819 */ /* 0x000fe200000006ff */
[----:B------:R-:W-:Y:S01]  /*1280*/  UMOV UR33, UR17 ;  /* 0x0000001100217c82 */ /* 0x000fe20008000000 */
[----:B------:R1:W-:Y:S01]  /*1290*/  UTMALDG.4D [UR16], [UR4], desc[UR6] ;  /* 0x00000610040075b4 */ /* 0x0003e20008019000 */
[----:B------:R-:W-:Y:S01]  /*12a0*/  IMAD R3, R5, 0x8, R10 ;  /* 0x0000000805037824 */ /* 0x000fe200078e020a */
[----:B------:R-:W-:Y:S01]  /*12b0*/  UMOV UR35, UR19 ;  /* 0x0000001300237c82 */ /* 0x000fe20008000000 */
[----:B------:R1:W-:Y:S01]  /*12c0*/  UTMALDG.4D [UR8], [UR4], desc[UR6] ;  /* 0x00000608040075b4 */ /* 0x0003e20008019000 */
[----:B------:R1:W-:Y:S01]  /*12d0*/  UTMALDG.4D [UR32], [UR4], desc[UR6] ;  /* 0x00000620040075b4 */ /* 0x0003e20008019000 */
[----:B------:R-:W2:Y:S02]  /*12e0*/  SYNCS.PHASECHK.TRANS64.TRYWAIT P1, [R3+URZ+0xd820], R2 ;  /* 0x00d82002030075a7 */ /* 0x000ea4000802017f */
[----:B-12---:R-:W-:Y:S05]  /*12f0*/  @!P1 BRA `(.L_x_19) ;  /* 0x000000b800f09947 */ /* 0x006fea0003800000 */
.L_x_78:
[----:B------:R-:W-:Y:S05]  /*1300*/  @P2 BRA `(.L_x_20) ;  /* 0x0000000000142947 */ /* 0x000fea0003800000 */
[----:B------:R-:W-:Y:S01]  /*1310*/  ISETP.NE.AND P1, PT, R12, RZ, PT ;  /* 0x000000ff0c00720c */ /* 0x000fe20003f25270 */
[----:B-1----:R-:W-:-:S04]  /*1320*/  IMAD.MOV.U32 R2, RZ, RZ, 0x3000 ;  /* 0x00003000ff027424 */ /* 0x002fc800078e00ff */
[----:B------:R2:W-:Y:S08]  /*1330*/  SYNCS.ARRIVE.TRANS64 RZ, [R3+URZ+0xd800], R2 ;  /* 0x00d8000203ff79a7 */ /* 0x0005f0000800003f */
[----:B------:R-:W-:Y:S05]  /*1340*/  @!P1 BRA `(.L_x_20) ;  /* 0x0000000000049947 */ /* 0x000fea0003800000 */
[----:B------:R-:W-:Y:S01]  /*1350*/  BPT.TRAP 0x1 ;  /* 0x000000040000795c */ /* 0x000fe20000300000 */
.L_x_20:
[----:B------:R-:W-:Y:S01]  /*1360*/  IMAD R10, R5, 0x3000, R10 ;  /* 0x00003000050a7824 */ /* 0x000fe200078e020a */
[----:B------:R-:W-:Y:S01]  /*1370*/  R2UR UR17, R3 ;  /* 0x00000000031172ca */ /* 0x000fe200000e0000 */
[----:B------:R-:W-:Y:S01]  /*1380*/  ULDC.64 UR4, c[0x0][0x198] ;  /* 0x0000660000047ab9 */ /* 0x000fe20000000a00 */
[----:B------:R-:W-:Y:S01]  /*1390*/  R2UR UR19, R8 ;  /* 0x00000000081372ca */ /* 0x000fe200000e0000 */
[----:B------:R-:W-:Y:S01]  /*13a0*/  UIADD3 UR4, UP0, UR4, 0x2f0, URZ ;  /* 0x000002f004047890 */ /* 0x000fe2000ff1e03f */
[----:B------:R-:W-:Y:S01]  /*13b0*/  R2UR UR32, R10 ;  /* 0x000000000a2072ca */ /* 0x000fe200000e0000 */
[----:B------:R-:W-:Y:S01]  /*13c0*/  UMOV UR6, 0x0 ;  /* 0x0000000000067882 */ /* 0x000fe20000000000 */
[----:B------:R-:W-:Y:S01]  /*13d0*/  UMOV UR7, 0x10000000 ;  /* 0x1000000000077882 */ /* 0x000fe20000000000 */
[----:B------:R-:W-:Y:S01]  /*13e0*/  UIADD3.X UR5, URZ, UR5, URZ, UP0, !UPT ;  /* 0x000000053f057290 */ /* 0x000fe200087fe43f */
[----:B------:R-:W-:Y:S01]  /*13f0*/  IADD3 R5, R5, 0x1, RZ ;  /* 0x0000000105057810 */ /* 0x000fe20007ffe0ff */
[----:B------:R-:W-:Y:S01]  /*1400*/  UMOV UR18, URZ ;  /* 0x0000003f00127c82 */ /* 0x000fe20008000000 */
[----:B------:R-:W-:Y:S01]  /*1410*/  UMOV UR20, UR36 ;  /* 0x0000002400147c82 */ /* 0x000fe20008000000 */
[----:B------:R-:W-:Y:S01]  /*1420*/  UMOV UR21, UR37 ;  /* 0x0000002500157c82 */ /* 0x000fe20008000000 */
[----:B------:R-:W-:Y:S01]  /*1430*/  UMOV UR10, 0x10 ;  /* 0x00000010000a7882 */ /* 0x000fe20000000000 */
[----:B------:R-:W-:Y:S01]  /*1440*/  UIADD3 UR17, UR17, 0xd800, URZ ;  /* 0x0000d80011117890 */ /* 0x000fe2000fffe03f */
[C---:B------:R-:W-:Y:S01]  /*1450*/  ISETP.NE.AND P1, PT, R5.reuse, 0x4, PT ;  /* 0x000000040500780c */ /* 0x040fe20003f25270 */
[----:B------:R-:W-:Y:S01]  /*1460*/  USHF.L.U32 UR19, UR19, 0x7, URZ ;  /* 0x0000000713137899 */ /* 0x000fe2000800063f */
[----:B------:R-:W-:Y:S01]  /*1470*/  VIADD R8, R8, 0x1 ;  /* 0x0000000108087836 */ /* 0x000fe20000000000 */
[----:B------:R-:W-:Y:S01]  /*1480*/  UIADD3 UR16, UR32, 0x1800, URZ ;  /* 0x0000180020107890 */ /* 0x000fe2000fffe03f */
[----:B-12---:R-:W-:Y:S01]  /*1490*/  SEL R3, RZ, 0x1, P1 ;  /* 0x00000001ff037807 */ /* 0x006fe20000800000 */
[----:B------:R-:W-:Y:S01]  /*14a0*/  UIADD3 UR8, UR32, 0x2800, URZ ;  /* 0x0000280020087890 */ /* 0x000fe2000fffe03f */
[----:B------:R-:W-:Y:S01]  /*14b0*/  SEL R5, R5, RZ, P1 ;  /* 0x000000ff05057207 */ /* 0x000fe20000800000 */
[----:B------:R-:W-:Y:S01]  /*14c0*/  UIADD3 UR32, UR32, 0x3800, URZ ;  /* 0x0000380020207890 */ /* 0x000fe2000fffe03f */
[----:B------:R-:W-:Y:S01]  /*14d0*/  LOP3.LUT R4, R4, R3, RZ, 0x3c, !PT ;  /* 0x0000000304047212 */ /* 0x000fe200078e3cff */
        /* <DEDUP_REMOVED lines=8> */
[----:B------:R3:W-:Y:S01]  /*1560*/  UTMALDG.4D [UR8], [UR4], desc[UR6] ;  /* 0x00000608040075b4 */ /* 0x0007e20008019000 */
[----:B------:R3:W-:Y:S02]  /*1570*/  UTMALDG.4D [UR32], [UR4], desc[UR6] ;  /* 0x00000620040075b4 */ /* 0x0007e40008019000 */
[----:B---3--:R-:W-:Y:S01]  /*1580*/  NOP ;  /* 0x0000000000007918 */ /* 0x008fe20000000000 */
.L_x_16:
[----:B------:R-:W-:-:S07]  /*1590*/  VIADD R7, R7, 0xfffffffc ;  /* 0xfffffffc07077836 */ /* 0x000fce0000000000 */
.L_x_10:
[----:B------:R-:W-:Y:S05]  /*15a0*/  BSYNC B0 ;  /* 0x0000000000007941 */ /* 0x000fea0003800000 */
.L_x_9:
[----:B-12---:R-:W1:Y:S01]  /*15b0*/  S2R R3, SR_CgaCtaId ;  /* 0x0000000000037919 */ /* 0x006e620000008800 */
[----:B------:R-:W-:Y:S02]  /*15c0*/  MOV R2, 0x400 ;  /* 0x0000040000027802 */ /* 0x000fe40000000f00 */
[----:B------:R-:W-:Y:S02]  /*15d0*/  SHF.L.U32 R11, RZ, 0x1f, RZ ;  /* 0x0000001fff0b7819 */ /* 0x000fe400000006ff */
[----:B-1----:R-:W-:-:S04]  /*15e0*/  LEA R2, R3, R2, 0x18 ;  /* 0x0000000203027211 */ /* 0x002fc800078ec0ff */
[----:B------:R-:W1:Y:S02]  /*15f0*/  SYNCS.PHASECHK.TRANS64.TRYWAIT P1, [R2+URZ+0xd840], R11 ;  /* 0x00d8400b020075a7 */ /* 0x000e64000802017f */
[----:B-1----:R-:W-:Y:S05]  /*1600*/  @!P1 BRA `(.L_x_21) ;  /* 0x000000b800409947 */ /* 0x002fea0003800000 */
.L_x_79:
[----:B------:R-:W2:Y:S01]  /*1610*/  SYNCS.PHASECHK.TRANS64.TRYWAIT P1, [R2+URZ+0xd800], R11 ;  /* 0x00d8000b020075a7 */ /* 0x000ea2000802017f */
[----:B------:R-:W-:-:S04]  /*1620*/  SHF.R.S32.HI R3, RZ, 0x1f, R0 ;  /* 0x0000001fff037819 */ /* 0x000fc80000011400 */
[----:B------:R-:W-:-:S04]  /*1630*/  LEA.HI R3, R3, R0, RZ, 0x2 ;  /* 0x0000000003037211 */ /* 0x000fc800078f10ff */
[----:B------:R-:W-:-:S04]  /*1640*/  LOP3.LUT R3, R3, 0x7ffffffc, RZ, 0xc0, !PT ;  /* 0x7ffffffc03037812 */ /* 0x000fc800078ec0ff */
[----:B------:R-:W-:Y:S01]  /*1650*/  IADD3 R10, -R3, R0, RZ ;  /* 0x00000000030a7210 */ /* 0x000fe20007ffe1ff */
[----:B------:R-:W-:-:S04]  /*1660*/  IMAD.MOV.U32 R3, RZ, RZ, RZ ;  /* 0x000000ffff037224 */ /* 0x000fc800078e00ff */
[----:B------:R-:W-:Y:S01]  /*1670*/  IMAD.SHL.U32 R10, R10, 0x2, RZ ;  /* 0x000000020a0a7824 */ /* 0x000fe200078e00ff */
[----:B--2---:R-:W-:Y:S06]  /*1680*/  @!P1 BRA `(.L_x_22) ;  /* 0x000000b800349947 */ /* 0x004fec0003800000 */
.L_x_80:
[----:B------:R-:W-:Y:S05]  /*1690*/  WARPSYNC.ALL ;  /* 0x0000000000007948 */ /* 0x000fea0003800000 */
[C---:B------:R-:W-:Y:S01]  /*16a0*/  R2UR UR23, R2.reuse ;  /* 0x00000000021772ca */ /* 0x040fe200000e0000 */
[----:B------:R-:W-:Y:S01]  /*16b0*/  WARPGROUP.ARRIVE ;  /* 0x00000000000079c5 */ /* 0x000fe20000000000 */
[----:B------:R-:W-:Y:S01]  /*16c0*/  R2UR UR4, R2 ;  /* 0x00000000020472ca */ /* 0x000fe200000e0000 */
[----:B------:R-:W-:Y:S01]  /*16d0*/  UMOV UR45, 0xc0000010 ;  /* 0xc0000010002d7882 */ /* 0x000fe20000000000 */
[----:B------:R-:W-:Y:S01]  /*16e0*/  UMOV UR31, 0xc0000010 ;  /* 0xc0000010001f7882 */ /* 0x000fe20000000000 */
[----:B------:R-:W-:Y:S01]  /*16f0*/  UMOV UR29, UR45 ;  /* 0x0000002d001d7c82 */ /* 0x000fe20008000000 */
[----:B------:R-:W-:Y:S01]  /*1700*/  UMOV UR41, 0xc0000010 ;  /* 0xc000001000297882 */ /* 0x000fe20000000000 */
[----:B------:R-:W-:Y:S01]  /*1710*/  UMOV UR43, 0xc0000010 ;  /* 0xc0000010002b7882 */ /* 0x000fe20000000000 */
[----:B------:R-:W-:Y:S01]  /*1720*/  UMOV UR5, 0xc0000010 ;  /* 0xc000001000057882 */ /* 0x000fe20000000000 */
[----:B------:R-:W-:Y:S01]  /*1730*/  UMOV UR7, 0xc0000010 ;  /* 0xc000001000077882 */ /* 0x000fe20000000000 */
[C---:B------:R-:W-:Y:S01]  /*1740*/  VIADD R14, R10.reuse, 0x8 ;  /* 0x000000080a0e7836 */ /* 0x040fe20000000000 */
[C---:B------:R-:W-:Y:S01]  /*1750*/  IADD3 R12, R10.reuse, 0x1, RZ ;  /* 0x000000010a0c7810 */ /* 0x040fe20007ffe0ff */
[C---:B------:R-:W-:Y:S01]  /*1760*/  VIADD R22, R10.reuse, 0x29 ;  /* 0x000000290a167836 */ /* 0x040fe20000000000 */
[----:B------:R-:W-:Y:S01]  /*1770*/  UIADD3 UR23, UR23, 0x1800, URZ ;  /* 0x0000180017177890 */ /* 0x000fe2000fffe03f */
[-C--:B------:R-:W-:Y:S01]  /*1780*/  ISETP.GE.AND P4, PT, R10, R13.reuse, PT ;  /* 0x0000000d0a00720c */ /* 0x080fe20003f86270 */
[----:B------:R-:W-:Y:S01]  /*1790*/  USHF.R.U32.HI UR4, URZ, 0x4, UR4 ;  /* 0x000000043f047899 */ /* 0x000fe20008011604 */
[-C--:B------:R-:W-:Y:S01]  /*17a0*/  ISETP.GE.AND P6, PT, R14, R13.reuse, PT ;  /* 0x0000000d0e00720c */ /* 0x080fe20003fc6270 */
[----:B------:R-:W-:Y:S01]  /*17b0*/  USHF.R.U32.HI UR23, URZ, 0x4, UR23 ;  /* 0x000000043f177899 */ /* 0x000fe20008011617 */
[----:B------:R-:W-:Y:S01]  /*17c0*/  VIADD R14, R10, 0x11 ;  /* 0x000000110a0e7836 */ /* 0x000fe20000000000 */
[----:B------:R-:W-:Y:S01]  /*17d0*/  ULOP3.LUT UR4, UR4, 0x3fff, URZ, 0xc0, !UPT ;  /* 0x00003fff04047892 */ /* 0x000fe2000f8ec03f */
[-C--:B------:R-:W-:Y:S01]  /*17e0*/  ISETP.GE.AND P2, PT, R12, R13.reuse, PT ;  /* 0x0000000d0c00720c */ /* 0x080fe20003f46270 */
[----:B------:R-:W-:Y:S01]  /*17f0*/  ULOP3.LUT UR23, UR23, 0x3fff, URZ, 0xc0, !UPT ;  /* 0x00003fff17177892 */ /* 0x000fe2000f8ec03f */
[----:B------:R-:W-:Y:S01]  /*1800*/  VIADD R12, R10, 0x9 ;  /* 0x000000090a0c7836 */ /* 0x000fe20000000000 */
[----:B------:R-:W-:Y:S01]  /*1810*/  ULOP3.LUT UR44, UR4, 0x10000, URZ, 0xfc, !UPT ;  /* 0x00010000042c7892 */ /* 0x000fe2000f8efc3f */
[-C--:B------:R-:W-:Y:S01]  /*1820*/  ISETP.GE.AND P1, PT, R14, R13.reuse, PT ;  /* 0x0000000d0e00720c */ /* 0x080fe20003f26270 */
[----:B------:R-:W-:Y:S01]  /*1830*/  ULOP3.LUT UR30, UR23, 0x10000, URZ, 0xfc, !UPT ;  /* 0x00010000171e7892 */ /* 0x000fe2000f8efc3f */
[----:B------:R-:W-:Y:S01]  /*1840*/  VIADD R14, R10, 0x18 ;  /* 0x000000180a0e7836 */ /* 0x000fe20000000000 */
[----:B------:R-:W-:Y:S01]  /*1850*/  UIADD3 UR40, UR44, 0x80, URZ ;  /* 0x000000802c287890 */ /* 0x000fe2000fffe03f */
[-C--:B------:R-:W-:Y:S01]  /*1860*/  ISETP.GE.AND P3, PT, R12, R13.reuse, PT ;  /* 0x0000000d0c00720c */ /* 0x080fe20003f66270 */
[----:B------:R-:W-:Y:S01]  /*1870*/  UIADD3 UR42, UR30, 0x100, URZ ;  /* 0x000001001e2a7890 */ /* 0x000fe2000fffe03f */
[----:B------:R-:W-:Y:S01]  /*1880*/  IADD3 R18, R10, 0x10, RZ ;  /* 0x000000100a127810 */ /* 0x000fe20007ffe0ff */
[----:B------:R-:W-:Y:S01]  /*1890*/  UMOV UR28, UR44 ;  /* 0x0000002c001c7c82 */ /* 0x000fe20008000000 */
[----:B------:R-:W-:Y:S01]  /*18a0*/  UIADD3 UR4, UR44, 0x100, URZ ;  /* 0x000001002c047890 */ /* 0x000fe2000fffe03f */
[----:B------:R-:W-:Y:S01]  /*18b0*/  P2R R93, PR, RZ, 0x1 ;  /* 0x00000001ff5d7803 */ /* 0x000fe20000000000 */
[----:B------:R-:W-:Y:S01]  /*18c0*/  HGMMA.64x128x16.F32.BF16 R24, gdesc[UR28], RZ, !UPT, gsb0 ;  /* 0x01e000001c1879f0 */ /* 0x000fe2000c0018ff */
[----:B------:R-:W-:Y:S01]  /*18d0*/  UIADD3 UR6, UR30, 0x200, URZ ;  /* 0x000002001e067890 */ /* 0x000fe2000fffe03f */
[----:B------:R-:W-:-:S02]  /*18e0*/  ISETP.GE.AND P5, PT, R18, R13, PT ;  /* 0x0000000d1200720c */ /* 0x000fc40003fa6270 */
[----:B------:R-:W-:Y:S01]  /*18f0*/  IADD3 R18, R10, 0x19, RZ ;  /* 0x000000190a127810 */ /* 0x000fe20007ffe0ff */
[----:B------:R-:W-:Y:S02]  /*1900*/  WARPGROUP.DEPBAR.LE gsb0, 0x0 ;  /* 0x00008000000079c5 */ /* 0x000fe40000010000 */
[----:B------:R-:W-:-:S06]  /*1910*/  WARPGROUP.ARRIVE ;  /* 0x00000000000079c5 */ /* 0x000fcc0000000000 */
[----:B------:R-:W-:Y:S03]  /*1920*/  HGMMA.64x128x16.F32.BF16 R24, gdesc[UR40], R24, gsb0 ;  /* 0x01e00000281879f0 */ /* 0x000fe60008001818 */
[----:B------:R-:W-:Y:S02]  /*1930*/  WARPGROUP.DEPBAR.LE gsb0, 0x0 ;  /* 0x00008000000079c5 */ /* 0x000fe40000010000 */
[----:B------:R-:W-:-:S07]  /*1940*/  WARPGROUP.ARRIVE ;  /* 0x00000000000079c5 */ /* 0x000fce0000000000 */
[----:B------:R-:W-:Y:S01]  /*1950*/  HGMMA.64x128x16.F32.BF16 R24, gdesc[UR4], R24, gsb0 ;  /* 0x01e00000041879f0 */ /* 0x000fe20008001818 */
[----:B------:R-:W-:Y:S02]  /*1960*/  ULDC UR6, c[0x0][0x604] ;  /* 0x0001810000067ab9 */ /* 0x000fe40000000800 */
[----:B------:R-:W-:Y:S02]  /*1970*/  WARPGROUP.DEPBAR.LE gsb0, 0x0 ;  /* 0x00008000000079c5 */ /* 0x000fe40000010000 */
[----:B------:R-:W-:Y:S02]  /*1980*/  FSEL R12, R24, -INF , !P4 ;  /* 0xff800000180c7808 */ /* 0x000fe40006000000 */
[----:B------:R-:W-:Y:S02]  /*1990*/  FSEL R26, R26, -INF , !P4 ;  /* 0xff8000001a1a7808 */ /* 0x000fe40006000000 */
[----:B------:R-:W-:Y:S01]  /*19a0*/  ISETP.GE.AND P4, PT, R14, R13, PT ;  /* 0x0000000d0e00720c */ /* 0x000fe20003f86270 */
[----:B------:R-:W-:Y:S01]  /*19b0*/  VIADD R14, R10, 0x20 ;  /* 0x000000200a0e7836 */ /* 0x000fe20000000000 */
[----:B------:R-:W-:-:S02]  /*19c0*/  FSEL R20, R28, -INF , !P6 ;  /* 0xff8000001c147808 */ /* 0x000fc40007000000 */
[----:B------:R-:W-:Y:S02]  /*19d0*/  FSEL R30, R30, -INF , !P6 ;  /* 0xff8000001e1e7808 */ /* 0x000fe40007000000 */
[----:B------:R-:W-:Y:S02]  /*19e0*/  ISETP.GE.AND P6, PT, R14, R13, PT ;  /* 0x0000000d0e00720c */ /* 0x000fe40003fc6270 */
[----:B------:R-:W-:Y:S02]  /*19f0*/  IADD3 R14, R10, 0x28, RZ ;  /* 0x000000280a0e7810 */ /* 0x000fe40007ffe0ff */
[----:B------:R-:W-:Y:S02]  /*1a00*/  FSEL R15, R25, -INF , !P2 ;  /* 0xff800000190f7808 */ /* 0x000fe40005000000 */
[----:B------:R-:W-:Y:S02]  /*1a10*/  FSEL R17, R32, -INF , !P5 ;  /* 0xff80000020117808 */ /* 0x000fe40006800000 */
[----:B------:R-:W-:-:S02]  /*1a20*/  FSEL R34, R34, -INF , !P5 ;  /* 0xff80000022227808 */ /* 0x000fc40006800000 */
[----:B------:R-:W-:Y:S02]  /*1a30*/  FSEL R27, R27, -INF , !P2 ;  /* 0xff8000001b1b7808 */ /* 0x000fe40005000000 */
[-C--:B------:R-:W-:Y:S01]  /*1a40*/  ISETP.GE.AND P5, PT, R14, R13.reuse, PT ;  /* 0x0000000d0e00720c */ /* 0x080fe20003fa6270 */
[----:B------:R-:W-:Y:S01]  /*1a50*/  VIADD R14, R10, 0x30 ;  /* 0x000000300a0e7836 */ /* 0x000fe20000000000 */
[----:B------:R-:W-:Y:S01]  /*1a60*/  ISETP.GE.AND P2, PT, R18, R13, PT ;  /* 0x0000000d1200720c */ /* 0x000fe20003f46270 */
[----:B------:R-:W-:Y:S01]  /*1a70*/  VIADD R18, R10, 0x21 ;  /* 0x000000210a127836 */ /* 0x000fe20000000000 */
[----:B------:R-:W-:Y:S02]  /*1a80*/  FMNMX R23, R12, R15, !PT ;  /* 0x0000000f0c177209 */ /* 0x000fe40007800000 */
[----:B------:R-:W-:Y:S02]  /*1a90*/  FSEL R95, R29, -INF , !P3 ;  /* 0xff8000001d5f7808 */ /* 0x000fe40005800000 */
[----:B------:R-:W-:-:S02]  /*1aa0*/  FSEL R36, R36, -INF , !P4 ;  /* 0xff80000024247808 */ /* 0x000fc40006000000 */
[----:B------:R-:W-:Y:S02]  /*1ab0*/  FSEL R38, R38, -INF , !P4 ;  /* 0xff80000026267808 */ /* 0x000fe40006000000 */
[----:B------:R-:W-:Y:S02]  /*1ac0*/  FMNMX R24, R20, R23, !PT ;  /* 0x0000001714187209 */ /* 0x000fe40007800000 */
[----:B------:R-:W-:Y:S02]  /*1ad0*/  FSEL R31, R31, -INF , !P3 ;  /* 0xff8000001f1f7808 */ /* 0x000fe40005800000 */
[-C--:B------:R-:W-:Y:S02]  /*1ae0*/  ISETP.GE.AND P4, PT, R14, R13.reuse, PT ;  /* 0x0000000d0e00720c */ /* 0x080fe40003f86270 */
[----:B------:R-:W-:Y:S02]  /*1af0*/  ISETP.GE.AND P3, PT, R18, R13, PT ;  /* 0x0000000d1200720c */ /* 0x000fe40003f66270 */
[----:B------:R-:W-:-:S02]  /*1b00*/  IADD3 R14, R10, 0x31, RZ ;  /* 0x000000310a0e7810 */ /* 0x000fc40007ffe0ff */
[----:B------:R-:W-:Y:S02]  /*1b10*/  FSEL R18, R33, -INF , !P1 ;  /* 0xff80000021127808 */ /* 0x000fe40004800000 */
[----:B------:R-:W-:Y:S02]  /*1b20*/  FSEL R19, R35, -INF , !P1 ;  /* 0xff80000023137808 */ /* 0x000fe40004800000 */
[----:B------:R-:W-:Y:S02]  /*1b30*/  ISETP.GE.AND P1, PT, R22, R13, PT ;  /* 0x0000000d1600720c */ /* 0x000fe40003f26270 */
[----:B------:R-:W-:Y:S02]  /*1b40*/  FMNMX R24, R95, R24, !PT ;  /* 0x000000185f187209 */ /* 0x000fe40007800000 */
[----:B------:R-:W-:Y:S02]  /*1b50*/  FSEL R37, R37, -INF , !P2 ;  /* 0xff80000025257808 */ /* 0x000fe40005000000 */
[----:B------:R-:W-:-:S02]  /*1b60*/  FSEL R22, R39, -INF , !P2 ;  /* 0xff80000027167808 */ /* 0x000fc40005000000 */
[-C--:B------:R-:W-:Y:S01]  /*1b70*/  ISETP.GE.AND P2, PT, R14, R13.reuse, PT ;  /* 0x0000000d0e00720c */ /* 0x080fe20003f46270 */
[----:B------:R-:W-:Y:S01]  /*1b80*/  VIADD R14, R10, 0x38 ;  /* 0x000000380a0e7836 */ /* 0x000fe20000000000 */
[----:B------:R-:W-:Y:S02]  /*1b90*/  FMNMX R25, R17, R24, !PT ;  /* 0x0000001811197209 */ /* 0x000fe40007800000 */
[----:B------:R-:W-:Y:S02]  /*1ba0*/  FSEL R40, R40, -INF , !P6 ;  /* 0xff80000028287808 */ /* 0x000fe40007000000 */
[----:B------:R-:W-:Y:S02]  /*1bb0*/  FSEL R23, R42, -INF , !P6 ;  /* 0xff8000002a177808 */ /* 0x000fe40007000000 */
[----:B------:R-:W-:Y:S01]  /*1bc0*/  ISETP.GE.AND P6, PT, R14, R13, PT ;  /* 0x0000000d0e00720c */ /* 0x000fe20003fc6270 */
[----:B------:R-:W-:Y:S01]  /*1bd0*/  VIADD R14, R10, 0x39 ;  /* 0x000000390a0e7836 */ /* 0x000fe20000000000 */
[----:B------:R-:W-:-:S02]  /*1be0*/  FMNMX R25, R18, R25, !PT ;  /* 0x0000001912197209 */ /* 0x000fc40007800000 */
[----:B------:R-:W-:Y:S02]  /*1bf0*/  FSEL R41, R41, -INF , !P3 ;  /* 0xff80000029297808 */ /* 0x000fe40005800000 */
[----:B------:R-:W-:Y:S02]  /*1c00*/  FMNMX R28, R36, R25, !PT ;  /* 0x00000019241c7209 */ /* 0x000fe40007800000 */
[----:B------:R-:W-:Y:S02]  /*1c10*/  FSEL R24, R43, -INF , !P3 ;  /* 0xff8000002b187808 */ /* 0x000fe40005800000 */
[----:B------:R-:W-:Y:S02]  /*1c20*/  ISETP.GE.AND P3, PT, R14, R13, PT ;  /* 0x0000000d0e00720c */ /* 0x000fe40003f66270 */
[----:B------:R-:W-:Y:S02]  /*1c30*/  IADD3 R14, R10, 0x40, RZ ;  /* 0x000000400a0e7810 */ /* 0x000fe40007ffe0ff */
[----:B------:R-:W-:-:S02]  /*1c40*/  FMNMX R29, R37, R28, !PT ;  /* 0x0000001c251d7209 */ /* 0x000fc40007800000 */
[----:B------:R-:W-:Y:S02]  /*1c50*/  FSEL R44, R44, -INF , !P5 ;  /* 0xff8000002c2c7808 */ /* 0x000fe40006800000 */
[----:B------:R-:W-:Y:S02]  /*1c60*/  FSEL R25, R46, -INF , !P5 ;  /* 0xff8000002e197808 */ /* 0x000fe40006800000 */
[----:B------:R-:W-:Y:S01]  /*1c70*/  ISETP.GE.AND P5, PT, R14, R13, PT ;  /* 0x0000000d0e00720c */ /* 0x000fe20003fa6270 */
[----:B------:R-:W-:Y:S01]  /*1c80*/  VIADD R14, R10, 0x41 ;  /* 0x000000410a0e7836 */ /* 0x000fe20000000000 */
[----:B------:R-:W-:Y:S02]  /*1c90*/  FMNMX R32, R40, R29, !PT ;  /* 0x0000001d28207209 */ /* 0x000fe40007800000 */
[----:B------:R-:W-:Y:S02]  /*1ca0*/  FSEL R45, R45, -INF , !P1 ;  /* 0xff8000002d2d7808 */ /* 0x000fe40004800000 */
[----:B------:R-:W-:-:S02]  /*1cb0*/  FSEL R28, R47, -INF , !P1 ;  /* 0xff8000002f1c7808 */ /* 0x000fc40004800000 */
[----:B------:R-:W-:Y:S02]  /*1cc0*/  FMNMX R33, R41, R32, !PT ;  /* 0x0000002029217209 */ /* 0x000fe40007800000 */
[----:B------:R-:W-:Y:S01]  /*1cd0*/  ISETP.GE.AND P1, PT, R14, R13, PT ;  /* 0x0000000d0e00720c */ /* 0x000fe20003f26270 */
[----:B------:R-:W-:Y:S01]  /*1ce0*/  VIADD R14, R10, 0x48 ;  /* 0x000000480a0e7836 */ /* 0x000fe20000000000 */
[----:B------:R-:W-:Y:S02]  /*1cf0*/  FMNMX R32, R44, R33, !PT ;  /* 0x000000212c207209 */ /* 0x000fe40007800000 */
[----:B------:R-:W-:Y:S02]  /*1d00*/  FSEL R48, R48, -INF , !P4 ;  /* 0xff80000030307808 */ /* 0x000fe40006000000 */
[----:B------:R-:W-:Y:S02]  /*1d10*/  FSEL R29, R50, -INF , !P4 ;  /* 0xff800000321d7808 */ /* 0x000fe40006000000 */
[----:B------:R-:W-:-:S02]  /*1d20*/  ISETP.GE.AND P4, PT, R14, R13, PT ;  /* 0x0000000d0e00720c */ /* 0x000fc40003f86270 */
[----:B------:R-:W-:Y:S02]  /*1d30*/  IADD3 R14, R10, 0x49, RZ ;  /* 0x000000490a0e7810 */ /* 0x000fe40007ffe0ff */
        /* <DEDUP_REMOVED lines=9> */
[----:B------:R-:W-:Y:S01]  /*1dd0*/  ISETP.GE.AND P6, PT, R14, R13, PT ;  /* 0x0000000d0e00720c */ /* 0x000fe20003fc6270 */
[----:B------:R-:W-:Y:S01]  /*1de0*/  VIADD R14, R10, 0x51 ;  /* 0x000000510a0e7836 */ /* 0x000fe20000000000 */
[----:B------:R-:W-:Y:S02]  /*1df0*/  FSEL R43, R53, -INF , !P3 ;  /* 0xff800000352b7808 */ /* 0x000fe40005800000 */
[----:B------:R-:W-:-:S02]  /*1e00*/  FMNMX R50, R42, R33, !PT ;  /* 0x000000212a327209 */ /* 0x000fc40007800000 */
[----:B------:R-:W-:Y:S02]  /*1e10*/  FSEL R53, R55, -INF , !P3 ;  /* 0xff80000037357808 */ /* 0x000fe40005800000 */
[----:B------:R-:W-:Y:S02]  /*1e20*/  ISETP.GE.AND P3, PT, R14, R13, PT ;  /* 0x0000000d0e00720c */ /* 0x000fe40003f66270 */
[----:B------:R-:W-:Y:S02]  /*1e30*/  FSEL R46, R56, -INF , !P5 ;  /* 0xff800000382e7808 */ /* 0x000fe40006800000 */
[----:B------:R-:W-:Y:S02]  /*1e40*/  FMNMX R33, R43, R50, !PT ;  /* 0x000000322b217209 */ /* 0x000fe40007800000 */
[----:B------:R-:W-:Y:S02]  /*1e50*/  IADD3 R14, R10, 0x58, RZ ;  /* 0x000000580a0e7810 */ /* 0x000fe40007ffe0ff */
[----:B------:R-:W-:-:S02]  /*1e60*/  FSEL R88, R58, -INF , !P5 ;  /* 0xff8000003a587808 */ /* 0x000fc40006800000 */
[----:B------:R-:W-:Y:S02]  /*1e70*/  FSEL R57, R57, -INF , !P1 ;  /* 0xff80000039397808 */ /* 0x000fe40004800000 */
[----:B------:R-:W-:Y:S02]  /*1e80*/  FMNMX R50, R46, R33, !PT ;  /* 0x000000212e327209 */ /* 0x000fe40007800000 */
[----:B------:R-:W-:Y:S01]  /*1e90*/  ISETP.GE.AND P5, PT, R14, R13, PT ;  /* 0x0000000d0e00720c */ /* 0x000fe20003fa6270 */
[----:B------:R-:W-:Y:S01]  /*1ea0*/  VIADD R14, R10, 0x59 ;  /* 0x000000590a0e7836 */ /* 0x000fe20000000000 */
[----:B------:R-:W-:Y:S02]  /*1eb0*/  FSEL R60, R60, -INF , !P4 ;  /* 0xff8000003c3c7808 */ /* 0x000fe40006000000 */
[----:B------:R-:W-:Y:S02]  /*1ec0*/  FMNMX R33, R57, R50, !PT ;  /* 0x0000003239217209 */ /* 0x000fe40007800000 */
[----:B------:R-:W-:-:S02]  /*1ed0*/  FSEL R89, R59, -INF , !P1 ;  /* 0xff8000003b597808 */ /* 0x000fc40004800000 */
[----:B------:R-:W-:Y:S01]  /*1ee0*/  ISETP.GE.AND P1, PT, R14, R13, PT ;  /* 0x0000000d0e00720c */ /* 0x000fe20003f26270 */
[----:B------:R-:W-:Y:S01]  /*1ef0*/  VIADD R14, R10, 0x60 ;  /* 0x000000600a0e7836 */ /* 0x000fe20000000000 */
[----:B------:R-:W-:Y:S02]  /*1f00*/  FSEL R61, R61, -INF , !P2 ;  /* 0xff8000003d3d7808 */ /* 0x000fe40005000000 */
[----:B------:R-:W-:Y:S02]  /*1f10*/  FMNMX R50, R60, R33, !PT ;  /* 0x000000213c327209 */ /* 0x000fe40007800000 */
[----:B------:R-:W-:Y:S02]  /*1f20*/  FSEL R90, R62, -INF , !P4 ;  /* 0xff8000003e5a7808 */ /* 0x000fe40006000000 */
[----:B------:R-:W-:Y:S02]  /*1f30*/  FSEL R64, R64, -INF , !P6 ;  /* 0xff80000040407808 */ /* 0x000fe40007000000 */
[----:B------:R-:W-:-:S02]  /*1f40*/  FMNMX R33, R61, R50, !PT ;  /* 0x000000323d217209 */ /* 0x000fc40007800000 */
[----:B------:R-:W-:Y:S02]  /*1f50*/  ISETP.GE.AND P4, PT, R14, R13, PT ;  /* 0x0000000d0e00720c */ /* 0x000fe40003f86270 */
[----:B------:R-:W-:Y:S02]  /*1f60*/  IADD3 R14, R10, 0x61, RZ ;  /* 0x000000610a0e7810 */ /* 0x000fe40007ffe0ff */
[----:B------:R-:W-:Y:S02]  /*1f70*/  FSEL R55, R65, -INF , !P3 ;  /* 0xff80000041377808 */ /* 0x000fe40005800000 */
[----:B------:R-:W-:Y:S02]  /*1f80*/  FMNMX R50, R64, R33, !PT ;  /* 0x0000002140327209 */ /* 0x000fe40007800000 */
[----:B------:R-:W-:Y:S02]  /*1f90*/  FSEL R63, R63, -INF , !P2 ;  /* 0xff8000003f3f7808 */ /* 0x000fe40005000000 */
[----:B------:R-:W-:Y:S01]  /*1fa0*/  ISETP.GE.AND P2, PT, R14, R13, PT ;  /* 0x0000000d0e00720c */ /* 0x000fe20003f46270 */
[----:B------:R-:W-:Y:S01]  /*1fb0*/  VIADD R14, R10, 0x68 ;  /* 0x000000680a0e7836 */ /* 0x000fe20000000000 */
[----:B------:R-:W-:-:S02]  /*1fc0*/  FSEL R68, R68, -INF , !P5 ;  /* 0xff80000044447808 */ /* 0x000fc40006800000 */
[----:B------:R-:W-:Y:S02]  /*1fd0*/  FMNMX R33, R55, R50, !PT ;  /* 0x0000003237217209 */ /* 0x000fe40007800000 */
[----:B------:R-:W-:Y:S02]  /*1fe0*/  FSEL R66, R66, -INF , !P6 ;  /* 0xff80000042427808 */ /* 0x000fe40007000000 */
[----:B------:R-:W-:Y:S01]  /*1ff0*/  ISETP.GE.AND P6, PT, R14, R13, PT ;  /* 0x0000000d0e00720c */ /* 0x000fe20003fc6270 */
[----:B------:R-:W-:Y:S01]  /*2000*/  VIADD R14, R10, 0x69 ;  /* 0x000000690a0e7836 */ /* 0x000fe20000000000 */
[----:B------:R-:W-:Y:S02]  /*2010*/  FSEL R69, R69, -INF , !P1 ;  /* 0xff80000045457808 */ /* 0x000fe40004800000 */
[----:B------:R-:W-:Y:S02]  /*2020*/  FMNMX R50, R68, R33, !PT ;  /* 0x0000002144327209 */ /* 0x000fe40007800000 */
[----:B------:R-:W-:-:S02]  /*2030*/  FSEL R72, R72, -INF , !P4 ;  /* 0xff80000048487808 */ /* 0x000fc40006000000 */
[----:B------:R-:W-:Y:S02]  /*2040*/  FMNMX R33, R69, R50, !PT ;  /* 0x0000003245217209 */ /* 0x000fe40007800000 */
[----:B------:R-:W-:Y:S02]  /*2050*/  FSEL R67, R67, -INF , !P3 ;  /* 0xff80000043437808 */ /* 0x000fe40005800000 */
[----:B------:R-:W-:Y:S02]  /*2060*/  ISETP.GE.AND P3, PT, R14, R13, PT ;  /* 0x0000000d0e00720c */ /* 0x000fe40003f66270 */
[----:B------:R-:W-:Y:S02]  /*2070*/  IADD3 R14, R10, 0x70, RZ ;  /* 0x000000700a0e7810 */ /* 0x000fe40007ffe0ff */
[----:B------:R-:W-:Y:S02]  /*2080*/  FSEL R73, R73, -INF , !P2 ;  /* 0xff80000049497808 */ /* 0x000fe40005000000 */
[----:B------:R-:W-:-:S02]  /*2090*/  FMNMX R50, R72, R33, !PT ;  /* 0x0000002148327209 */ /* 0x000fc40007800000 */
[----:B------:R-:W-:Y:S02]  /*20a0*/  FSEL R70, R70, -INF , !P5 ;  /* 0xff80000046467808 */ /* 0x000fe40006800000 */
[----:B------:R-:W-:Y:S01]  /*20b0*/  ISETP.GE.AND P5, PT, R14, R13, PT ;  /* 0x0000000d0e00720c */ /* 0x000fe20003fa6270 */
[----:B------:R-:W-:Y:S01]  /*20c0*/  VIADD R14, R10, 0x71 ;  /* 0x000000710a0e7836 */ /* 0x000fe20000000000 */
[----:B------:R-:W-:Y:S02]  /*20d0*/  FSEL R76, R76, -INF , !P6 ;  /* 0xff8000004c4c7808 */ /* 0x000fe40007000000 */
[----:B------:R-:W-:Y:S02]  /*20e0*/  FMNMX R33, R73, R50, !PT ;  /* 0x0000003249217209 */ /* 0x000fe40007800000 */
[----:B------:R-:W-:Y:S02]  /*20f0*/  FSEL R65, R71, -INF , !P1 ;  /* 0xff80000047417808 */ /* 0x000fe40004800000 */
[----:B------:R-:W-:-:S02]  /*2100*/  FSEL R71, R77, -INF , !P3 ;  /* 0xff8000004d477808 */ /* 0x000fc40005800000 */
[----:B------:R-:W-:Y:S02]  /*2110*/  FMNMX R50, R76, R33, !PT ;  /* 0x000000214c327209 */ /* 0x000fe40007800000 */
[-C--:B------:R-:W-:Y:S01]  /*2120*/  ISETP.GE.AND P1, PT, R14, R13.reuse, PT ;  /* 0x0000000d0e00720c */ /* 0x080fe20003f26270 */
[----:B------:R-:W-:Y:S01]  /*2130*/  VIADD R14, R10, 0x78 ;  /* 0x000000780a0e7836 */ /* 0x000fe20000000000 */
[----:B------:R-:W-:Y:S02]  /*2140*/  FSEL R77, R80, -INF , !P5 ;  /* 0xff800000504d7808 */ /* 0x000fe40006800000 */
[----:B------:R-:W-:Y:S02]  /*2150*/  FMNMX R50, R71, R50, !PT ;  /* 0x0000003247327209 */ /* 0x000fe40007800000 */
[----:B------:R-:W-:Y:S02]  /*2160*/  FSEL R91, R74, -INF , !P4 ;  /* 0xff8000004a5b7808 */ /* 0x000fe40006000000 */
[----:B------:R-:W-:-:S02]  /*2170*/  ISETP.GE.AND P4, PT, R14, R13, PT ;  /* 0x0000000d0e00720c */ /* 0x000fc40003f86270 */
[----:B------:R-:W-:Y:S02]  /*2180*/  IADD3 R14, R10, 0x79, RZ ;  /* 0x000000790a0e7810 */ /* 0x000fe40007ffe0ff */
[----:B------:R-:W-:Y:S02]  /*2190*/  FSEL R81, R81, -INF , !P1 ;  /* 0xff80000051517808 */ /* 0x000fe40004800000 */
[----:B------:R-:W-:Y:S02]  /*21a0*/  FMNMX R50, R77, R50, !PT ;  /* 0x000000324d327209 */ /* 0x000fe40007800000 */
[----:B------:R-:W-:Y:S02]  /*21b0*/  FSEL R92, R75, -INF , !P2 ;  /* 0xff8000004b5c7808 */ /* 0x000fe40005000000 */
[----:B------:R-:W-:Y:S02]  /*21c0*/  ISETP.GE.AND P2, PT, R14, R13, PT ;  /* 0x0000000d0e00720c */ /* 0x000fe40003f46270 */
[----:B------:R-:W-:-:S02]  /*21d0*/  FSEL R84, R84, -INF , !P4 ;  /* 0xff80000054547808 */ /* 0x000fc40006000000 */
[----:B------:R-:W-:Y:S02]  /*21e0*/  FMNMX R33, R81, R50, !PT ;  /* 0x0000003251217209 */ /* 0x000fe40007800000 */
[----:B------:R-:W-:Y:S02]  /*21f0*/  FSEL R62, R85, -INF , !P2 ;  /* 0xff800000553e7808 */ /* 0x000fe40005000000 */
[----:B------:R-:W-:Y:S02]  /*2200*/  FMNMX R33, R84, R33, !PT ;  /* 0x0000002154217209 */ /* 0x000fe40007800000 */
[----:B------:R-:W-:Y:S02]  /*2210*/  FSEL R94, R82, -INF , !P5 ;  /* 0xff800000525e7808 */ /* 0x000fe40006800000 */
[----:B------:R-:W-:Y:S02]  /*2220*/  FMNMX R35, R62, R33, !PT ;  /* 0x000000213e237209 */ /* 0x000fe40007800000 */
[----:B------:R-:W-:-:S02]  /*2230*/  FMNMX R33, R26, R27, !PT ;  /* 0x0000001b1a217209 */ /* 0x000fc40007800000 */
[----:B------:R-:W-:Y:S01]  /*2240*/  FSEL R85, R78, -INF , !P6 ;  /* 0xff8000004e557808 */ /* 0x000fe20007000000 */
[----:B------:R-:W3:Y:S01]  /*2250*/  SHFL.BFLY PT, R14, R35, 0x1, 0x1f ;  /* 0x0c201f00230e7f89 */ /* 0x000ee200000e0000 */
[----:B------:R-:W-:Y:S02]  /*2260*/  FMNMX R50, R30, R33, !PT ;  /* 0x000000211e327209 */ /* 0x000fe40007800000 */
[----:B------:R-:W-:Y:S02]  /*2270*/  FSEL R86, R86, -INF , !P4 ;  /* 0xff80000056567808 */ /* 0x000fe40006000000 */
[----:B------:R-:W-:Y:S02]  /*2280*/  FMNMX R33, R31, R50, !PT ;  /* 0x000000321f217209 */ /* 0x000fe40007800000 */
[----:B------:R-:W-:Y:S02]  /*2290*/  FSEL R87, R87, -INF , !P2 ;  /* 0xff80000057577808 */ /* 0x000fe40005000000 */
[----:B------:R-:W-:-:S04]  /*22a0*/  FMNMX R50, R34, R33, !PT ;  /* 0x0000002122327209 */ /* 0x000fc80007800000 */
[----:B------:R-:W-:-:S04]  /*22b0*/  FMNMX R33, R19, R50, !PT ;  /* 0x0000003213217209 */ /* 0x000fc80007800000 */
[----:B------:R-:W-:Y:S02]  /*22c0*/  FMNMX R33, R38, R33, !PT ;  /* 0x0000002126217209 */ /* 0x000fe40007800000 */
[----:B---3--:R-:W-:-:S05]  /*22d0*/  FMNMX R47, R35, R14, !PT ;  /* 0x0000000e232f7209 */ /* 0x008fca0007800000 */
[----:B------:R-:W3:Y:S02]  /*22e0*/  SHFL.BFLY PT, R14, R47, 0x2, 0x1f ;  /* 0x0c401f002f0e7f89 */ /* 0x000ee400000e0000 */
[----:B---3--:R-:W-:-:S04]  /*22f0*/  FMNMX R14, R47, R14, !PT ;  /* 0x0000000e2f0e7209 */ /* 0x008fc80007800000 */
[----:B------:R-:W-:-:S04]  /*2300*/  FSETP.NEU.AND P0, PT, R14, -INF , PT ;  /* 0xff8000000e00780b */ /* 0x000fc80003f0d000 */
[----:B------:R-:W-:Y:S02]  /*2310*/  FSEL R74, R14, RZ, P0 ;  /* 0x000000ff0e4a7208 */ /* 0x000fe40000000000 */
[----:B------:R-:W-:Y:S02]  /*2320*/  ISETP.NE.AND P0, PT, R93, RZ, PT ;  /* 0x000000ff5d00720c */ /* 0x000fe40003f05270 */
[----:B------:R-:W-:Y:S01]  /*2330*/  FSEL R93, R79, -INF , !P3 ;  /* 0xff8000004f5d7808 */ /* 0x000fe20005800000 */
[----:B------:R-:W-:-:S04]  /*2340*/  FMUL R74, R74, UR6 ;  /* 0x000000064a4a7c20 */ /* 0x000fc80008400000 */
[--C-:B------:R-:W-:Y:S01]  /*2350*/  FFMA R58, R12, UR6, -R74.reuse ;  /* 0x000000060c3a7c23 */ /* 0x100fe2000800084a */
[----:B------:R-:W-:Y:S01]  /*2360*/  FMNMX R12, R22, R33, !PT ;  /* 0x00000021160c7209 */ /* 0x000fe20007800000 */
[--C-:B------:R-:W-:Y:S01]  /*2370*/  FFMA R47, R15, UR6, -R74.reuse ;  /* 0x000000060f2f7c23 */ /* 0x100fe2000800084a */
[--C-:B------:R-:W-:Y:S01]  /*2380*/  FFMA R20, R20, UR6, -R74.reuse ;  /* 0x0000000614147c23 */ /* 0x100fe2000800084a */
[--C-:B------:R-:W-:Y:S01]  /*2390*/  FFMA R17, R17, UR6, -R74.reuse ;  /* 0x0000000611117c23 */ /* 0x100fe2000800084a */
[----:B------:R-:W-:Y:S01]  /*23a0*/  FMNMX R33, R23, R12, !PT ;  /* 0x0000000c17217209 */ /* 0x000fe20007800000 */
[--C-:B------:R-:W-:Y:S01]  /*23b0*/  FFMA R56, R95, UR6, -R74.reuse ;  /* 0x000000065f387c23 */ /* 0x100fe2000800084a */
[----:B------:R-:W-:Y:S01]  /*23c0*/  FSETP.GEU.AND P3, PT, R47, -126, PT ;  /* 0xc2fc00002f00780b */ /* 0x000fe20003f6e000 */
        /* <DEDUP_REMOVED lines=12> */
[----:B------:R-:W-:Y:S01]  /*2490*/  @!P3 FMUL R47, R47, 0.5 ;  /* 0x3f0000002f2fb820 */ /* 0x000fe20000400000 */
[----:B------:R-:W-:Y:S01]  /*24a0*/  FMNMX R12, R29, R12, !PT ;  /* 0x0000000c1d0c7209 */ /* 0x000fe20007800000 */
[--C-:B------:R-:W-:Y:S01]  /*24b0*/  FFMA R42, R42, UR6, -R74.reuse ;  /* 0x000000062a2a7c23 */ /* 0x100fe2000800084a */
[----:B------:R-:W-:Y:S01]  /*24c0*/  FSEL R95, R83, -INF , !P1 ;  /* 0xff800000535f7808 */ /* 0x000fe20004800000 */
[----:B------:R-:W3:Y:S01]  /*24d0*/  MUFU.EX2 R33, R47 ;  /* 0x0000002f00217308 */ /* 0x000ee20000000800 */
[----:B------:R-:W-:Y:S01]  /*24e0*/  FMNMX R15, R51, R12, !PT ;  /* 0x0000000c330f7209 */ /* 0x000fe20007800000 */
[----:B------:R-:W-:Y:S01]  /*24f0*/  @!P5 FMUL R20, R20, 0.5 ;  /* 0x3f0000001414d820 */ /* 0x000fe20000400000 */
[----:B------:R-:W-:Y:S01]  /*2500*/  FSETP.GEU.AND P1, PT, R56, -126, PT ;  /* 0xc2fc00003800780b */ /* 0x000fe20003f2e000 */
[----:B------:R-:W-:Y:S01]  /*2510*/  @!P6 FMUL R58, R58, 0.5 ;  /* 0x3f0000003a3ae820 */ /* 0x000fe20000400000 */
[----:B------:R-:W-:Y:S01]  /*2520*/  FMNMX R12, R32, R15, !PT ;  /* 0x0000000f200c7209 */ /* 0x000fe20007800000 */
[--C-:B------:R-:W-:Y:S01]  /*2530*/  FFMA R43, R43, UR6, -R74.reuse ;  /* 0x000000062b2b7c23 */ /* 0x100fe2000800084a */
[----:B------:R-:W-:Y:S01]  /*2540*/  FSETP.GEU.AND P2, PT, R18, -126, PT ;  /* 0xc2fc00001200780b */ /* 0x000fe20003f4e000 */
[----:B------:R4:W5:Y:S01]  /*2550*/  MUFU.EX2 R35, R20 ;  /* 0x0000001400237308 */ /* 0x0009620000000800 */
[----:B------:R-:W-:Y:S01]  /*2560*/  FMNMX R15, R53, R12, !PT ;  /* 0x0000000c350f7209 */ /* 0x000fe20007800000 */
[----:B------:R-:W-:Y:S01]  /*2570*/  @!P4 FMUL R17, R17, 0.5 ;  /* 0x3f0000001111c820 */ /* 0x000fe20000400000 */
[--C-:B------:R-:W-:Y:S01]  /*2580*/  FFMA R64, R64, UR6, -R74.reuse ;  /* 0x0000000640407c23 */ /* 0x100fe2000800084a */
[--C-:B------:R-:W-:Y:S01]  /*2590*/  FFMA R73, R73, UR6, -R74.reuse ;  /* 0x0000000649497c23 */ /* 0x100fe2000800084a */
[----:B------:R-:W-:Y:S01]  /*25a0*/  FMNMX R12, R88, R15, !PT ;  /* 0x0000000f580c7209 */ /* 0x000fe20007800000 */
[--C-:B------:R-:W-:Y:S01]  /*25b0*/  FFMA R71, R71, UR6, -R74.reuse ;  /* 0x0000000647477c23 */ /* 0x100fe2000800084a */
[--C-:B------:R-:W-:Y:S01]  /*25c0*/  FFMA R77, R77, UR6, -R74.reuse ;  /* 0x000000064d4d7c23 */ /* 0x100fe2000800084a */
[----:B------:R-:W1:Y:S01]  /*25d0*/  MUFU.EX2 R58, R58 ;  /* 0x0000003a003a7308 */ /* 0x000e620000000800 */
[----:B------:R-:W-:Y:S01]  /*25e0*/  FMNMX R15, R89, R12, !PT ;  /* 0x0000000c590f7209 */ /* 0x000fe20007800000 */
[----:B---3--:R-:W-:Y:S01]  /*25f0*/  @!P3 FMUL R33, R33, R33 ;  /* 0x000000212121b220 */ /* 0x008fe20000400000 */
[----:B------:R-:W-:Y:S01]  /*2600*/  FSETP.GEU.AND P3, PT, R37, -126, PT ;  /* 0xc2fc00002500780b */ /* 0x000fe20003f6e000 */
[----:B------:R-:W-:Y:S01]  /*2610*/  @!P1 FMUL R56, R56, 0.5 ;  /* 0x3f00000038389820 */ /* 0x000fe20000400000 */
[----:B------:R-:W-:Y:S01]  /*2620*/  FMNMX R12, R90, R15, !PT ;  /* 0x0000000f5a0c7209 */ /* 0x000fe20007800000 */
[----:B------:R-:W-:Y:S01]  /*2630*/  @!P2 FMUL R18, R18, 0.5 ;  /* 0x3f0000001212a820 */ /* 0x000fe20000400000 */
[--C-:B----4-:R-:W-:Y:S01]  /*2640*/  FFMA R20, R48, UR6, -R74.reuse ;  /* 0x0000000630147c23 */ /* 0x110fe2000800084a */
[----:B------:R3:W4:Y:S01]  /*2650*/  MUFU.EX2 R59, R17 ;  /* 0x00000011003b7308 */ /* 0x0007220000000800 */
[----:B------:R-:W-:Y:S01]  /*2660*/  FMNMX R15, R63, R12, !PT ;  /* 0x0000000c3f0f7209 */ /* 0x000fe20007800000 */
[----:B-----5:R-:W-:Y:S01]  /*2670*/  @!P5 FMUL R35, R35, R35 ;  /* 0x000000232323d220 */ /* 0x020fe20000400000 */
[----:B------:R-:W-:Y:S01]  /*2680*/  FSETP.GEU.AND P5, PT, R40, -126, PT ;  /* 0xc2fc00002800780b */ /* 0x000fe20003fae000 */
[----:B------:R-:W-:Y:S01]  /*2690*/  FFMA R48, R57, UR6, -R74 ;  /* 0x0000000639307c23 */ /* 0x000fe2000800084a */
[----:B------:R-:W-:-:S03]  /*26a0*/  FMNMX R12, R66, R15, !PT ;  /* 0x0000000f420c7209 */ /* 0x000fc60007800000 */
[----:B------:R-:W5:Y:S01]  /*26b0*/  MUFU.EX2 R56, R56 ;  /* 0x0000003800387308 */ /* 0x000f620000000800 */
[----:B------:R-:W-:Y:S01]  /*26c0*/  FMNMX R15, R67, R12, !PT ;  /* 0x0000000c430f7209 */ /* 0x000fe20007800000 */
[----:B-1----:R-:W-:Y:S01]  /*26d0*/  @!P6 FMUL R58, R58, R58 ;  /* 0x0000003a3a3ae220 */ /* 0x002fe20000400000 */
[----:B------:R-:W-:Y:S01]  /*26e0*/  FSETP.GEU.AND P6, PT, R36, -126, PT ;  /* 0xc2fc00002400780b */ /* 0x000fe20003fce000 */
[----:B------:R-:W-:Y:S01]  /*26f0*/  @!P3 FMUL R37, R37, 0.5 ;  /* 0x3f0000002525b820 */ /* 0x000fe20000400000 */
[----:B------:R-:W-:Y:S01]  /*2700*/  FMNMX R12, R70, R15, !PT ;  /* 0x0000000f460c7209 */ /* 0x000fe20007800000 */
[----:B---3--:R-:W-:Y:S02]  /*2710*/  FFMA R17, R39, UR6, -R74 ;  /* 0x0000000627117c23 */ /* 0x008fe4000800084a */
[----:B------:R-:W1:Y:S01]  /*2720*/  MUFU.EX2 R52, R37 ;  /* 0x0000002500347308 */ /* 0x000e620000000800 */
[----:B------:R-:W-:Y:S01]  /*2730*/  FMNMX R12, R65, R12, !PT ;  /* 0x0000000c410c7209 */ /* 0x000fe20007800000 */
[----:B------:R-:W-:Y:S01]  /*2740*/  @!P5 FMUL R40, R40, 0.5 ;  /* 0x3f0000002828d820 */ /* 0x000fe20000400000 */
[----:B----4-:R-:W-:Y:S01]  /*2750*/  @!P4 FMUL R59, R59, R59 ;  /* 0x0000003b3b3bc220 */ /* 0x010fe20000400000 */
[----:B------:R-:W-:-:S02]  /*2760*/  FSETP.GEU.AND P4, PT, R44, -126, PT ;  /* 0xc2fc00002c00780b */ /* 0x000fc40003f8e000 */
[----:B------:R-:W-:Y:S02]  /*2770*/  FMNMX R15, R91, R12, !PT ;  /* 0x0000000c5b0f7209 */ /* 0x000fe40007800000 */
[----:B------:R3:W4:Y:S01]  /*2780*/  MUFU.EX2 R50, R40 ;  /* 0x0000002800327308 */ /* 0x0007220000000800 */
[----:B------:R-:W-:Y:S01]  /*2790*/  @!P6 FMUL R36, R36, 0.5 ;  /* 0x3f0000002424e820 */ /* 0x000fe20000400000 */
[----:B------:R-:W-:Y:S01]  /*27a0*/  FMNMX R12, R92, R15, !PT ;  /* 0x0000000f5c0c7209 */ /* 0x000fe20007800000 */
[----:B-----5:R-:W-:Y:S01]  /*27b0*/  @!P1 FMUL R56, R56, R56 ;  /* 0x0000003838389220 */ /* 0x020fe20000400000 */
[----:B------:R-:W-:Y:S02]  /*27c0*/  FSETP.GEU.AND P1, PT, R41, -126, PT ;  /* 0xc2fc00002900780b */ /* 0x000fe40003f2e000 */
[----:B------:R-:W-:Y:S02]  /*27d0*/  FMNMX R12, R85, R12, !PT ;  /* 0x0000000c550c7209 */ /* 0x000fe40007800000 */
[----:B------:R-:W5:Y:S01]  /*27e0*/  MUFU.EX2 R54, R18 ;  /* 0x0000001200367308 */ /* 0x000f620000000800 */
[----:B------:R-:W-:Y:S01]  /*27f0*/  @!P4 FMUL R44, R44, 0.5 ;  /* 0x3f0000002c2cc820 */ /* 0x000fe20000400000 */
[----:B------:R-:W-:Y:S01]  /*2800*/  FMNMX R15, R93, R12, !PT ;  /* 0x0000000c5d0f7209 */ /* 0x000fe20007800000 */
[----:B-1----:R-:W-:Y:S01]  /*2810*/  @!P3 FMUL R52, R52, R52 ;  /* 0x000000343434b220 */ /* 0x002fe20000400000 */
[----:B------:R-:W-:Y:S01]  /*2820*/  FSETP.GEU.AND P3, PT, R17, -126, PT ;  /* 0xc2fc00001100780b */ /* 0x000fe20003f6e000 */
[--C-:B---3--:R-:W-:Y:S01]  /*2830*/  FFMA R40, R46, UR6, -R74.reuse ;  /* 0x000000062e287c23 */ /* 0x108fe2000800084a */
[----:B------:R-:W-:Y:S01]  /*2840*/  FMNMX R12, R94, R15, !PT ;  /* 0x0000000f5e0c7209 */ /* 0x000fe20007800000 */
[----:B------:R-:W-:Y:S01]  /*2850*/  FFMA R46, R60, UR6, -R74 ;  /* 0x000000063c2e7c23 */ /* 0x000fe2000800084a */
[----:B------:R1:W3:Y:S01]  /*2860*/  MUFU.EX2 R49, R36 ;  /* 0x0000002400317308 */ /* 0x0002e20000000800 */
[----:B----4-:R-:W-:Y:S01]  /*2870*/  @!P5 FMUL R50, R50, R50 ;  /* 0x000000323232d220 */ /* 0x010fe20000400000 */
[----:B------:R-:W-:Y:S01]  /*2880*/  FMNMX R15, R95, R12, !PT ;  /* 0x0000000c5f0f7209 */ /* 0x000fe20007800000 */
[----:B------:R-:W-:Y:S01]  /*2890*/  @!P1 FMUL R41, R41, 0.5 ;  /* 0x3f00000029299820 */ /* 0x000fe20000400000 */
[----:B------:R-:W-:-:S02]  /*28a0*/  FSETP.GEU.AND P5, PT, R42, -126, PT ;  /* 0xc2fc00002a00780b */ /* 0x000fc40003fae000 */
[----:B------:R-:W-:Y:S02]  /*28b0*/  FMNMX R12, R86, R15, !PT ;  /* 0x0000000f560c7209 */ /* 0x000fe40007800000 */
[----:B------:R4:W2:Y:S01]  /*28c0*/  MUFU.EX2 R37, R44 ;  /* 0x0000002c00257308 */ /* 0x0008a20000000800 */
[--C-:B-1----:R-:W-:Y:S01]  /*28d0*/  FFMA R36, R45, UR6, -R74.reuse ;  /* 0x000000062d247c23 */ /* 0x102fe2000800084a */
[----:B------:R-:W-:Y:S01]  /*28e0*/  FMNMX R12, R87, R12, !PT ;  /* 0x0000000c570c7209 */ /* 0x000fe20007800000 */
[----:B-----5:R-:W-:Y:S01]  /*28f0*/  @!P2 FMUL R54, R54, R54 ;  /* 0x000000363636a220 */ /* 0x020fe20000400000 */
[----:B------:R-:W-:Y:S01]  /*2900*/  @!P3 FMUL R17, R17, 0.5 ;  /* 0x3f0000001111b820 */ /* 0x000fe20000400000 */
[--C-:B------:R-:W-:Y:S01]  /*2910*/  FFMA R45, R61, UR6, -R74.reuse ;  /* 0x000000063d2d7c23 */ /* 0x100fe2000800084a */
[----:B------:R-:W-:Y:S01]  /*2920*/  FSETP.GEU.AND P2, PT, R36, -126, PT ;  /* 0xc2fc00002400780b */ /* 0x000fe20003f4e000 */
[----:B------:R-:W1:Y:S01]  /*2930*/  SHFL.BFLY PT, R15, R12, 0x1, 0x1f ;  /* 0x0c201f000c0f7f89 */ /* 0x000e6200000e0000 */
[----:B------:R5:W1:Y:S01]  /*2940*/  MUFU.EX2 R47, R41 ;  /* 0x00000029002f7308 */ /* 0x000a620000000800 */
[----:B---3--:R-:W-:Y:S01]  /*2950*/  @!P6 FMUL R49, R49, R49 ;  /* 0x000000313131e220 */ /* 0x008fe20000400000 */
[----:B------:R-:W-:Y:S01]  /*2960*/  FSETP.GEU.AND P6, PT, R20, -126, PT ;  /* 0xc2fc00001400780b */ /* 0x000fe20003fce000 */
[----:B------:R-:W-:Y:S01]  /*2970*/  @!P5 FMUL R42, R42, 0.5 ;  /* 0x3f0000002a2ad820 */ /* 0x000fe20000400000 */
[--C-:B----4-:R-:W-:Y:S01]  /*2980*/  FFMA R44, R68, UR6, -R74.reuse ;  /* 0x00000006442c7c23 */ /* 0x110fe2000800084a */
[--C-:B------:R-:W-:Y:S01]  /*2990*/  FFMA R68, R76, UR6, -R74.reuse ;  /* 0x000000064c447c23 */ /* 0x100fe2000800084a */
[----:B------:R-:W-:-:S02]  /*29a0*/  FFMA R61, R84, UR6, -R74 ;  /* 0x00000006543d7c23 */ /* 0x000fc4000800084a */
[----:B------:R-:W3:Y:S01]  /*29b0*/  MUFU.EX2 R17, R17 ;  /* 0x0000001100117308 */ /* 0x000ee20000000800 */
[----:B--2---:R-:W-:Y:S01]  /*29c0*/  @!P4 FMUL R37, R37, R37 ;  /* 0x000000252525c220 */ /* 0x004fe20000400000 */
[----:B------:R-:W-:Y:S01]  /*29d0*/  FSETP.GEU.AND P4, PT, R40, -126, PT ;  /* 0xc2fc00002800780b */ /* 0x000fe20003f8e000 */
[----:B------:R-:W-:Y:S01]  /*29e0*/  @!P2 FMUL R36, R36, 0.5 ;  /* 0x3f0000002424a820 */ /* 0x000fe20000400000 */
[----:B-----5:R-:W-:-:S03]  /*29f0*/  FFMA R41, R69, UR6, -R74 ;  /* 0x0000000645297c23 */ /* 0x020fc6000800084a */
[----:B------:R-:W-:Y:S02]  /*2a00*/  @!P6 FMUL R20, R20, 0.5 ;  /* 0x3f0000001414e820 */ /* 0x000fe40000400000 */
[----:B------:R-:W2:Y:S01]  /*2a10*/  MUFU.EX2 R36, R36 ;  /* 0x0000002400247308 */ /* 0x000ea20000000800 */
[----:B-1----:R-:W-:Y:S01]  /*2a20*/  @!P1 FMUL R47, R47, R47 ;  /* 0x0000002f2f2f9220 */ /* 0x002fe20000400000 */
[----:B------:R-:W-:Y:S02]  /*2a30*/  FSETP.GEU.AND P1, PT, R43, -126, PT ;  /* 0xc2fc00002b00780b */ /* 0x000fe40003f2e000 */
[----:B------:R-:W-:Y:S02]  /*2a40*/  FMNMX R18, R12, R15, !PT ;  /* 0x0000000f0c127209 */ /* 0x000fe40007800000 */
[----:B------:R-:W-:Y:S02]  /*2a50*/  @!P4 FMUL R40, R40, 0.5 ;  /* 0x3f0000002828c820 */ /* 0x000fe40000400000 */
[----:B------:R1:W4:Y:S01]  /*2a60*/  MUFU.EX2 R15, R42 ;  /* 0x0000002a000f7308 */ /* 0x0003220000000800 */
[----:B---3--:R-:W-:Y:S01]  /*2a70*/  @!P3 FMUL R17, R17, R17 ;  /* 0x000000111111b220 */ /* 0x008fe20000400000 */
[----:B------:R-:W-:Y:S01]  /*2a80*/  FSETP.GEU.AND P3, PT, R45, -126, PT ;  /* 0xc2fc00002d00780b */ /* 0x000fe20003f6e000 */
[----:B------:R-:W3:Y:S04]  /*2a90*/  SHFL.BFLY PT, R39, R18, 0x2, 0x1f ;  /* 0x0c401f0012277f89 */ /* 0x000ee800000e0000 */
[----:B------:R-:W-:Y:S01]  /*2aa0*/  @!P1 FMUL R43, R43, 0.5 ;  /* 0x3f0000002b2b9820 */ /* 0x000fe20000400000 */
[----:B------:R-:W5:Y:S01]  /*2ab0*/  MUFU.EX2 R20, R20 ;  /* 0x0000001400147308 */ /* 0x000f620000000800 */
[----:B--2---:R-:W-:Y:S01]  /*2ac0*/  @!P2 FMUL R36, R36, R36 ;  /* 0x000000242424a220 */ /* 0x004fe20000400000 */
[----:B------:R-:W-:Y:S01]  /*2ad0*/  FSETP.GEU.AND P2, PT, R48, -126, PT ;  /* 0xc2fc00003000780b */ /* 0x000fe20003f4e000 */
[----:B-1----:R-:W-:-:S04]  /*2ae0*/  FFMA R42, R62, UR6, -R74 ;  /* 0x000000063e2a7c23 */ /* 0x002fc8000800084a */
[----:B------:R-:W-:Y:S01]  /*2af0*/  @!P3 FMUL R45, R45, 0.5 ;  /* 0x3f0000002d2db820 */ /* 0x000fe20000400000 */
[----:B------:R-:W1:Y:S01]  /*2b00*/  MUFU.EX2 R57, R40 ;  /* 0x0000002800397308 */ /* 0x000e620000000800 */
[----:B----4-:R-:W-:Y:S01]  /*2b10*/  @!P5 FMUL R15, R15, R15 ;  /* 0x0000000f0f0fd220 */ /* 0x010fe20000400000 */
[----:B------:R-:W-:-:S05]  /*2b20*/  FSETP.GEU.AND P5, PT, R64, -126, PT ;  /* 0xc2fc00004000780b */ /* 0x000fca0003fae000 */
[----:B------:R-:W-:Y:S01]  /*2b30*/  @!P2 FMUL R48, R48, 0.5 ;  /* 0x3f0000003030a820 */ /* 0x000fe20000400000 */
[----:B------:R2:W4:Y:S01]  /*2b40*/  MUFU.EX2 R12, R43 ;  /* 0x0000002b000c7308 */ /* 0x0005220000000800 */
[----:B-----5:R-:W-:Y:S01]  /*2b50*/  @!P6 FMUL R20, R20, R20 ;  /* 0x000000141414e220 */ /* 0x020fe20000400000 */
[----:B------:R-:W-:Y:S02]  /*2b60*/  FSETP.GEU.AND P6, PT, R46, -126, PT ;  /* 0xc2fc00002e00780b */ /* 0x000fe40003fce000 */
[----:B---3--:R-:W-:Y:S01]  /*2b70*/  FMNMX R18, R18, R39, !PT ;  /* 0x0000002712127209 */ /* 0x008fe20007800000 */
[--C-:B------:R-:W-:Y:S01]  /*2b80*/  FFMA R39, R72, UR6, -R74.reuse ;  /* 0x0000000648277c23 */ /* 0x100fe2000800084a */
[--C-:B------:R-:W-:Y:S01]  /*2b90*/  FFMA R72, R81, UR6, -R74.reuse ;  /* 0x0000000651487c23 */ /* 0x100fe2000800084a */
[----:B------:R-:W-:Y:S01]  /*2ba0*/  @!P5 FMUL R64, R64, 0.5 ;  /* 0x3f0000004040d820 */ /* 0x000fe20000400000 */
[----:B------:R-:W3:Y:S01]  /*2bb0*/  MUFU.EX2 R45, R45 ;  /* 0x0000002d002d7308 */ /* 0x000ee20000000800 */
[----:B-1----:R-:W-:Y:S01]  /*2bc0*/  @!P4 FMUL R57, R57, R57 ;  /* 0x000000393939c220 */ /* 0x002fe20000400000 */
[----:B------:R-:W-:Y:S01]  /*2bd0*/  FSETP.NEU.AND P4, PT, R18, -INF , PT ;  /* 0xff8000001200780b */ /* 0x000fe20003f8d000 */
[----:B--2---:R-:W-:-:S03]  /*2be0*/  FFMA R43, R55, UR6, -R74 ;  /* 0x00000006372b7c23 */ /* 0x004fc6000800084a */
[----:B------:R-:W-:Y:S01]  /*2bf0*/  FSEL R96, R18, RZ, P4 ;  /* 0x000000ff12607208 */ /* 0x000fe20002000000 */
[----:B------:R-:W-:Y:S01]  /*2c00*/  @!P6 FMUL R46, R46, 0.5 ;  /* 0x3f0000002e2ee820 */ /* 0x000fe20000400000 */
[----:B------:R-:W1:Y:S01]  /*2c10*/  MUFU.EX2 R64, R64 ;  /* 0x0000004000407308 */ /* 0x000e620000000800 */
[----:B----4-:R-:W-:Y:S01]  /*2c20*/  @!P1 FMUL R12, R12, R12 ;  /* 0x0000000c0c0c9220 */ /* 0x010fe20000400000 */
[----:B------:R-:W-:Y:S01]  /*2c30*/  FSETP.GEU.AND P1, PT, R43, -126, PT ;  /* 0xc2fc00002b00780b */ /* 0x000fe20003f2e000 */
[----:B------:R-:W-:Y:S01]  /*2c40*/  FMUL R96, R96, UR6 ;  /* 0x0000000660607c20 */ /* 0x000fe20008400000 */
[----:B------:R-:W-:-:S03]  /*2c50*/  FSETP.GEU.AND P4, PT, R44, -126, PT ;  /* 0xc2fc00002c00780b */ /* 0x000fc60003f8e000 */
[--C-:B------:R-:W-:Y:S01]  /*2c60*/  FFMA R26, R26, UR6, -R96.reuse ;  /* 0x000000061a1a7c23 */ /* 0x100fe20008000860 */
[----:B------:R-:W2:Y:S01]  /*2c70*/  MUFU.EX2 R48, R48 ;  /* 0x0000003000307308 */ /* 0x000ea20000000800 */
[----:B---3--:R-:W-:Y:S01]  /*2c80*/  @!P3 FMUL R45, R45, R45 ;  /* 0x0000002d2d2db220 */ /* 0x008fe20000400000 */
[--C-:B------:R-:W-:Y:S01]  /*2c90*/  FFMA R27, R27, UR6, -R96.reuse ;  /* 0x000000061b1b7c23 */ /* 0x100fe20008000860 */
[--C-:B------:R-:W-:Y:S01]  /*2ca0*/  FFMA R97, R31, UR6, -R96.reuse ;  /* 0x000000061f617c23 */ /* 0x100fe20008000860 */
[----:B------:R-:W-:Y:S01]  /*2cb0*/  FSETP.GEU.AND P3, PT, R26, -126, PT ;  /* 0xc2fc00001a00780b */ /* 0x000fe20003f6e000 */
[--C-:B------:R-:W-:Y:S01]  /*2cc0*/  FFMA R98, R34, UR6, -R96.reuse ;  /* 0x0000000622627c23 */ /* 0x100fe20008000860 */
[--C-:B------:R-:W-:Y:S01]  /*2cd0*/  FFMA R30, R30, UR6, -R96.reuse ;  /* 0x000000061e1e7c23 */ /* 0x100fe20008000860 */
[----:B------:R-:W-:Y:S01]  /*2ce0*/  @!P1 FMUL R43, R43, 0.5 ;  /* 0x3f0000002b2b9820 */ /* 0x000fe20000400000 */
[----:B------:R-:W3:Y:S01]  /*2cf0*/  MUFU.EX2 R46, R46 ;  /* 0x0000002e002e7308 */ /* 0x000ee20000000800 */
[----:B-1----:R-:W-:Y:S01]  /*2d00*/  @!P5 FMUL R64, R64, R64 ;  /* 0x000000404040d220 */ /* 0x002fe20000400000 */
[----:B------:R-:W1:Y:S01]  /*2d10*/  SYNCS.PHASECHK.TRANS64.TRYWAIT P5, [R2+URZ+0xd808], R11 ;  /* 0x00d8080b020075a7 */ /* 0x000e6200080a017f */
[----:B------:R-:W-:Y:S01]  /*2d20*/  @!P4 FMUL R44, R44, 0.5 ;  /* 0x3f0000002c2cc820 */ /* 0x000fe20000400000 */
[--C-:B------:R-:W-:Y:S01]  /*2d30*/  FFMA R99, R19, UR6, -R96.reuse ;  /* 0x0000000613637c23 */ /* 0x100fe20008000860 */
[--C-:B------:R-:W-:Y:S01]  /*2d40*/  FFMA R55, R23, UR6, -R96.reuse ;  /* 0x0000000617377c23 */ /* 0x100fe20008000860 */
[--C-:B------:R-:W-:Y:S01]  /*2d50*/  FFMA R69, R29, UR6, -R96.reuse ;  /* 0x000000061d457c23 */ /* 0x100fe20008000860 */
[--C-:B------:R-:W-:Y:S01]  /*2d60*/  FFMA R112, R38, UR6, -R96.reuse ;  /* 0x0000000626707c23 */ /* 0x100fe20008000860 */
[----:B------:R-:W4:Y:S01]  /*2d70*/  MUFU.EX2 R43, R43 ;  /* 0x0000002b002b7308 */ /* 0x000f220000000800 */
[----:B--2---:R-:W-:Y:S01]  /*2d80*/  @!P2 FMUL R48, R48, R48 ;  /* 0x000000303030a220 */ /* 0x004fe20000400000 */
[----:B------:R-:W-:Y:S01]  /*2d90*/  FSETP.GEU.AND P2, PT, R41, -126, PT ;  /* 0xc2fc00002900780b */ /* 0x000fe20003f4e000 */
[----:B------:R-:W-:Y:S01]  /*2da0*/  @!P3 FMUL R26, R26, 0.5 ;  /* 0x3f0000001a1ab820 */ /* 0x000fe20000400000 */
[--C-:B------:R-:W-:Y:S01]  /*2db0*/  FFMA R60, R22, UR6, -R96.reuse ;  /* 0x00000006163c7c23 */ /* 0x100fe20008000860 */
[--C-:B------:R-:W-:Y:S01]  /*2dc0*/  FFMA R79, R28, UR6, -R96.reuse ;  /* 0x000000061c4f7c23 */ /* 0x100fe20008000860 */
[--C-:B------:R-:W-:Y:S01]  /*2dd0*/  FFMA R80, R51, UR6, -R96.reuse ;  /* 0x0000000633507c23 */ /* 0x100fe20008000860 */
[--C-:B------:R-:W-:Y:S01]  /*2de0*/  FFMA R82, R53, UR6, -R96.reuse ;  /* 0x0000000635527c23 */ /* 0x100fe20008000860 */
[----:B------:R-:W2:Y:S01]  /*2df0*/  MUFU.EX2 R44, R44 ;  /* 0x0000002c002c7308 */ /* 0x000ea20000000800 */
[----:B---3--:R-:W-:Y:S01]  /*2e00*/  @!P6 FMUL R46, R46, R46 ;  /* 0x0000002e2e2ee220 */ /* 0x008fe20000400000 */
[----:B------:R-:W-:Y:S01]  /*2e10*/  FSETP.GEU.AND P6, PT, R39, -126, PT ;  /* 0xc2fc00002700780b */ /* 0x000fe20003fce000 */
[--C-:B------:R-:W-:Y:S01]  /*2e20*/  FFMA R75, R66, UR6, -R96.reuse ;  /* 0x00000006424b7c23 */ /* 0x100fe20008000860 */
[--C-:B------:R-:W-:Y:S01]  /*2e30*/  FFMA R76, R67, UR6, -R96.reuse ;  /* 0x00000006434c7c23 */ /* 0x100fe20008000860 */
[--C-:B------:R-:W-:Y:S01]  /*2e40*/  FFMA R62, R24, UR6, -R96.reuse ;  /* 0x00000006183e7c23 */ /* 0x100fe20008000860 */
[--C-:B------:R-:W-:Y:S01]  /*2e50*/  FFMA R84, R25, UR6, -R96.reuse ;  /* 0x0000000619547c23 */ /* 0x100fe20008000860 */
[----:B------:R-:W-:Y:S01]  /*2e60*/  @!P2 FMUL R41, R41, 0.5 ;  /* 0x3f0000002929a820 */ /* 0x000fe20000400000 */
[----:B------:R-:W3:Y:S01]  /*2e70*/  MUFU.EX2 R40, R26 ;  /* 0x0000001a00287308 */ /* 0x000ee20000000800 */
[----:B----4-:R-:W-:Y:S01]  /*2e80*/  @!P1 FMUL R43, R43, R43 ;  /* 0x0000002b2b2b9220 */ /* 0x010fe20000400000 */
[----:B------:R-:W-:Y:S01]  /*2e90*/  FSETP.GEU.AND P1, PT, R27, -126, PT ;  /* 0xc2fc00001b00780b */ /* 0x000fe20003f2e000 */
[--C-:B------:R-:W-:Y:S01]  /*2ea0*/  FFMA R83, R32, UR6, -R96.reuse ;  /* 0x0000000620537c23 */ /* 0x100fe20008000860 */
[--C-:B------:R-:W-:Y:S01]  /*2eb0*/  FFMA R81, R88, UR6, -R96.reuse ;  /* 0x0000000658517c23 */ /* 0x100fe20008000860 */
[--C-:B------:R-:W-:Y:S01]  /*2ec0*/  FFMA R78, R89, UR6, -R96.reuse ;  /* 0x00000006594e7c23 */ /* 0x100fe20008000860 */
[--C-:B------:R-:W-:Y:S01]  /*2ed0*/  FFMA R65, R65, UR6, -R96.reuse ;  /* 0x0000000641417c23 */ /* 0x100fe20008000860 */
[----:B------:R-:W-:Y:S01]  /*2ee0*/  @!P6 FMUL R39, R39, 0.5 ;  /* 0x3f0000002727e820 */ /* 0x000fe20000400000 */
[----:B------:R-:W4:Y:S01]  /*2ef0*/  MUFU.EX2 R41, R41 ;  /* 0x0000002900297308 */ /* 0x000f220000000800 */
[----:B--2---:R-:W-:Y:S01]  /*2f00*/  @!P4 FMUL R44, R44, R44 ;  /* 0x0000002c2c2cc220 */ /* 0x004fe20000400000 */
[----:B------:R-:W-:Y:S01]  /*2f10*/  FSETP.GEU.AND P4, PT, R97, -126, PT ;  /* 0xc2fc00006100780b */ /* 0x000fe20003f8e000 */
[--C-:B------:R-:W-:Y:S01]  /*2f20*/  FFMA R66, R91, UR6, -R96.reuse ;  /* 0x000000065b427c23 */ /* 0x100fe20008000860 */
[--C-:B------:R-:W-:Y:S01]  /*2f30*/  FFMA R67, R92, UR6, -R96.reuse ;  /* 0x000000065c437c23 */ /* 0x100fe20008000860 */
[--C-:B------:R-:W-:Y:S01]  /*2f40*/  FFMA R51, R85, UR6, -R96.reuse ;  /* 0x0000000655337c23 */ /* 0x100fe20008000860 */
[--C-:B------:R-:W-:Y:S01]  /*2f50*/  FFMA R53, R93, UR6, -R96.reuse ;  /* 0x000000065d357c23 */ /* 0x100fe20008000860 */
[----:B------:R-:W-:Y:S01]  /*2f60*/  @!P1 FMUL R27, R27, 0.5 ;  /* 0x3f0000001b1b9820 */ /* 0x000fe20000400000 */
[----:B------:R-:W2:Y:S01]  /*2f70*/  MUFU.EX2 R39, R39 ;  /* 0x0000002700277308 */ /* 0x000ea20000000800 */
[----:B---3--:R-:W-:Y:S01]  /*2f80*/  @!P3 FMUL R40, R40, R40 ;  /* 0x000000282828b220 */ /* 0x008fe20000400000 */
[----:B------:R-:W-:Y:S01]  /*2f90*/  FSETP.GEU.AND P3, PT, R98, -126, PT ;  /* 0xc2fc00006200780b */ /* 0x000fe20003f6e000 */
[--C-:B------:R-:W-:Y:S01]  /*2fa0*/  FFMA R34, R94, UR6, -R96.reuse ;  /* 0x000000065e227c23 */ /* 0x100fe20008000860 */
[----:B-1----:R-:W-:Y:S01]  /*2fb0*/  P2R R74, PR, RZ, 0x20 ;  /* 0x00000020ff4a7803 */ /* 0x002fe20000000000 */
[--C-:B------:R-:W-:Y:S01]  /*2fc0*/  FFMA R31, R95, UR6, -R96.reuse ;  /* 0x000000065f1f7c23 */ /* 0x100fe20008000860 */
[----:B------:R-:W-:Y:S01]  /*2fd0*/  FSETP.GEU.AND P5, PT, R73, -126, PT ;  /* 0xc2fc00004900780b */ /* 0x000fe20003fae000 */
[----:B------:R-:W-:Y:S01]  /*2fe0*/  @!P4 FMUL R97, R97, 0.5 ;  /* 0x3f0000006161c820 */ /* 0x000fe20000400000 */
[----:B------:R-:W1:Y:S01]  /*2ff0*/  MUFU.EX2 R19, R27 ;  /* 0x0000001b00137308 */ /* 0x000e620000000800 */
[----:B----4-:R-:W-:Y:S01]  /*3000*/  @!P2 FMUL R41, R41, R41 ;  /* 0x000000292929a220 */ /* 0x010fe20000400000 */
[----:B------:R-:W-:Y:S01]  /*3010*/  FSETP.GEU.AND P2, PT, R30, -126, PT ;  /* 0xc2fc00001e00780b */ /* 0x000fe20003f4e000 */
[----:B------:R-:W-:Y:S01]  /*3020*/  FFMA R28, R86, UR6, -R96 ;  /* 0x00000006561c7c23 */ /* 0x000fe20008000860 */
[----:B------:R-:W-:-:S03]  /*3030*/  P2R R100, PR, RZ, 0x20 ;  /* 0x00000020ff647803 */ /* 0x000fc60000000000 */
[----:B------:R-:W-:Y:S01]  /*3040*/  @!P3 FMUL R98, R98, 0.5 ;  /* 0x3f0000006262b820 */ /* 0x000fe20000400000 */
[----:B------:R-:W3:Y:S01]  /*3050*/  MUFU.EX2 R23, R97 ;  /* 0x0000006100177308 */ /* 0x000ee20000000800 */
[----:B--2---:R-:W-:Y:S01]  /*3060*/  @!P6 FMUL R39, R39, R39 ;  /* 0x000000272727e220 */ /* 0x004fe20000400000 */
[----:B------:R-:W-:Y:S01]  /*3070*/  ISETP.NE.AND P6, PT, R74, RZ, PT ;  /* 0x000000ff4a00720c */ /* 0x000fe20003fc5270 */
[----:B------:R-:W-:Y:S01]  /*3080*/  @!P5 FMUL R73, R73, 0.5 ;  /* 0x3f0000004949d820 */ /* 0x000fe20000400000 */
[--C-:B------:R-:W-:Y:S01]  /*3090*/  FFMA R74, R63, UR6, -R96.reuse ;  /* 0x000000063f4a7c23 */ /* 0x100fe20008000860 */
[----:B------:R-:W-:Y:S01]  /*30a0*/  FFMA R63, R70, UR6, -R96 ;  /* 0x00000006463f7c23 */ /* 0x000fe20008000860 */
[----:B------:R-:W-:Y:S01]  /*30b0*/  FSETP.GEU.AND P5, PT, R112, -126, PT ;  /* 0xc2fc00007000780b */ /* 0x000fe20003fae000 */
[----:B------:R-:W-:Y:S01]  /*30c0*/  @!P2 FMUL R30, R30, 0.5 ;  /* 0x3f0000001e1ea820 */ /* 0x000fe20000400000 */
[----:B------:R-:W2:Y:S01]  /*30d0*/  MUFU.EX2 R29, R98 ;  /* 0x00000062001d7308 */ /* 0x000ea20000000800 */
[----:B-1----:R-:W-:Y:S01]  /*30e0*/  @!P1 FMUL R19, R19, R19 ;  /* 0x0000001313139220 */ /* 0x002fe20000400000 */
[----:B------:R-:W-:-:S06]  /*30f0*/  FSETP.GEU.AND P1, PT, R99, -126, PT ;  /* 0xc2fc00006300780b */ /* 0x000fcc0003f2e000 */
[----:B------:R1:W4:Y:S08]  /*3100*/  MUFU.EX2 R38, R73 ;  /* 0x0000004900267308 */ /* 0x0003300000000800 */
[----:B------:R5:W2:Y:S01]  /*3110*/  MUFU.EX2 R22, R30 ;  /* 0x0000001e00167308 */ /* 0x000aa20000000800 */
[--C-:B-1----:R-:W-:Y:S01]  /*3120*/  FFMA R73, R90, UR6, -R96.reuse ;  /* 0x000000065a497c23 */ /* 0x102fe20008000860 */
[----:B-----5:R-:W-:Y:S01]  /*3130*/  FFMA R30, R87, UR6, -R96 ;  /* 0x00000006571e7c23 */ /* 0x020fe20008000860 */
[----:B---34-:R-:W-:Y:S06]  /*3140*/  @!P6 BRA `(.L_x_23) ;  /* 0x0000009c0098e947 */ /* 0x018fec0003800000 */
.L_x_81:
[----:B--2---:R-:W-:Y:S01]  /*3150*/  @!P2 FMUL R22, R22, R22 ;  /* 0x000000161616a220 */ /* 0x004fe20000400000 */
[----:B------:R-:W-:Y:S01]  /*3160*/  @!P4 FMUL R23, R23, R23 ;  /* 0x000000171717c220 */ /* 0x000fe20000400000 */
[----:B------:R-:W-:Y:S01]  /*3170*/  F2FP.BF16.F32.PACK_AB R24, R33, R58 ;  /* 0x0000003a2118723e */ /* 0x000fe200000010ff */
[----:B------:R-:W-:Y:S01]  /*3180*/  UIADD3 UR6, UR23, 0x300, URZ ;  /* 0x0000030017067890 */ /* 0x000fe2000fffe03f */
[----:B------:R-:W-:Y:S01]  /*3190*/  F2FP.BF16.F32.PACK_AB R26, R56, R35 ;  /* 0x00000023381a723e */ /* 0x000fe200000010ff */
[----:B------:R-:W-:Y:S01]  /*31a0*/  UMOV UR7, 0xc0000010 ;  /* 0xc000001000077882 */ /* 0x000fe20000000000 */
[----:B------:R-:W-:Y:S01]  /*31b0*/  F2FP.BF16.F32.PACK_AB R25, R19, R40 ;  /* 0x000000281319723e */ /* 0x000fe200000010ff */
[----:B------:R-:W-:Y:S01]  /*31c0*/  @!P1 FMUL R99, R99, 0.5 ;  /* 0x3f00000063639820 */ /* 0x000fe20000400000 */
[----:B------:R-:W-:Y:S01]  /*31d0*/  F2FP.BF16.F32.PACK_AB R27, R23, R22 ;  /* 0x00000016171b723e */ /* 0x000fe200000010ff */
[----:B------:R-:W-:Y:S01]  /*31e0*/  UIADD3 UR8, UR23, 0x400, URZ ;  /* 0x0000040017087890 */ /* 0x000fe2000fffe03f */
[----:B------:R-:W-:Y:S01]  /*31f0*/  ISETP.NE.AND P6, PT, R100, RZ, PT ;  /* 0x000000ff6400720c */ /* 0x000fe20003fc5270 */
[----:B------:R-:W2:Y:S01]  /*3200*/  MUFU.EX2 R32, R99 ;  /* 0x0000006300207308 */ /* 0x000ea20000000800 */
[----:B------:R-:W-:Y:S01]  /*3210*/  WARPGROUP.ARRIVE ;  /* 0x00000000000079c5 */ /* 0x000fe20000000000 */
[----:B------:R-:W-:Y:S01]  /*3220*/  UIADD3 UR10, UR23, 0x500, URZ ;  /* 0x00000500170a7890 */ /* 0x000fe2000fffe03f */
[----:B------:R-:W-:Y:S01]  /*3230*/  FSETP.GEU.AND P2, PT, R60, -126, PT ;  /* 0xc2fc00003c00780b */ /* 0x000fe20003f4e000 */
[----:B------:R-:W-:Y:S01]  /*3240*/  UMOV UR11, 0xc0000010 ;  /* 0xc0000010000b7882 */ /* 0x000fe20000000000 */
[----:B------:R-:W-:Y:S01]  /*3250*/  @!P5 FMUL R112, R112, 0.5 ;  /* 0x3f0000007070d820 */ /* 0x000fe20000400000 */
[----:B------:R-:W-:Y:S01]  /*3260*/  @!P3 FMUL R29, R29, R29 ;  /* 0x0000001d1d1db220 */ /* 0x000fe20000400000 */
[----:B------:R-:W-:Y:S01]  /*3270*/  HGMMA.64x16x16.F32.BF16 R104, R24, gdesc[UR4].tnspB, RZ, !UPT, gsb0 ;  /* 0x4020000418687df0 */ /* 0x000fe2000c0018ff */
[----:B------:R-:W-:Y:S01]  /*3280*/  UMOV UR6, UR8 ;  /* 0x0000000800067c82 */ /* 0x000fe20008000000 */
[----:B------:R-:W-:Y:S01]  /*3290*/  UMOV UR7, 0xc0000010 ;  /* 0xc000001000077882 */ /* 0x000fe20000000000 */
[----:B-1----:R-:W1:Y:S01]  /*32a0*/  MUFU.EX2 R11, R112 ;  /* 0x00000070000b7308 */ /* 0x002e620000000800 */
[----:B------:R-:W-:Y:S01]  /*32b0*/  UIADD3 UR8, UR23, 0x420, URZ ;  /* 0x0000042017087890 */ /* 0x000fe2000fffe03f */
[----:B------:R-:W-:Y:S01]  /*32c0*/  FSETP.GEU.AND P3, PT, R55, -126, PT ;  /* 0xc2fc00003700780b */ /* 0x000fe20003f6e000 */
[----:B------:R-:W-:Y:S01]  /*32d0*/  @!P6 FMUL R38, R38, R38 ;  /* 0x000000262626e220 */ /* 0x000fe20000400000 */
[----:B------:R-:W-:Y:S01]  /*32e0*/  FSETP.GEU.AND P4, PT, R68, -126, PT ;  /* 0xc2fc00004400780b */ /* 0x000fe20003f8e000 */
[----:B------:R-:W-:Y:S01]  /*32f0*/  FADD R33, R33, R48 ;  /* 0x0000003021217221 */ /* 0x000fe20000000000 */
[----:B------:R-:W-:Y:S01]  /*3300*/  @!P2 FMUL R60, R60, 0.5 ;  /* 0x3f0000003c3ca820 */ /* 0x000fe20000400000 */
[----:B--2---:R-:W-:Y:S01]  /*3310*/  @!P1 FMUL R32, R32, R32 ;  /* 0x0000002020209220 */ /* 0x004fe20000400000 */
[----:B------:R-:W-:Y:S01]  /*3320*/  FSETP.GEU.AND P1, PT, R62, -126, PT ;  /* 0xc2fc00003e00780b */ /* 0x000fe20003f2e000 */
[----:B------:R-:W-:Y:S01]  /*3330*/  FADD R35, R35, R46 ;  /* 0x0000002e23237221 */ /* 0x000fe20000000000 */
[----:B------:R-:W-:Y:S01]  /*3340*/  FSETP.GEU.AND P6, PT, R71, -126, PT ;  /* 0xc2fc00004700780b */ /* 0x000fe20003fce000 */
[----:B------:R-:W-:Y:S01]  /*3350*/  ULDC UR14, c[0x0][0x604] ;  /* 0x00018100000e7ab9 */ /* 0x000fe20000000800 */
[----:B------:R-:W2:Y:S01]  /*3360*/  MUFU.EX2 R60, R60 ;  /* 0x0000003c003c7308 */ /* 0x000ea20000000800 */
[----:B------:R-:W-:Y:S01]  /*3370*/  ULDC UR15, c[0x0][0x28c] ;  /* 0x0000a300000f7ab9 */ /* 0x000fe20000000800 */
[----:B------:R-:W-:-:S02]  /*3380*/  VIADD R10, R10, 0x80 ;  /* 0x000000800a0a7836 */ /* 0x000fc40000000000 */
[----:B------:R-:W-:Y:S01]  /*3390*/  @!P3 FMUL R55, R55, 0.5 ;  /* 0x3f0000003737b820 */ /* 0x000fe20000400000 */
[----:B------:R-:W-:Y:S01]  /*33a0*/  LEA.HI.SX32 R21, R21, 0xffffffff, 0x19 ;  /* 0xffffffff15157811 */ /* 0x000fe200078fcaff */
[----:B-1----:R-:W-:Y:S01]  /*33b0*/  @!P5 FMUL R11, R11, R11 ;  /* 0x0000000b0b0bd220 */ /* 0x002fe20000400000 */
[----:B------:R-:W-:Y:S01]  /*33c0*/  FSETP.GEU.AND P5, PT, R84, -126, PT ;  /* 0xc2fc00005400780b */ /* 0x000fe20003fae000 */
[----:B------:R-:W-:Y:S01]  /*33d0*/  @!P4 FMUL R68, R68, 0.5 ;  /* 0x3f0000004444c820 */ /* 0x000fe20000400000 */
[----:B------:R-:W-:Y:S01]  /*33e0*/  @!P1 FMUL R62, R62, 0.5 ;  /* 0x3f0000003e3e9820 */ /* 0x000fe20000400000 */
[----:B------:R-:W1:Y:S01]  /*33f0*/  MUFU.EX2 R55, R55 ;  /* 0x0000003700377308 */ /* 0x000e620000000800 */
[----:B------:R-:W-:Y:S01]  /*3400*/  @!P6 FMUL R71, R71, 0.5 ;  /* 0x3f0000004747e820 */ /* 0x000fe20000400000 */
[----:B--2---:R-:W-:Y:S01]  /*3410*/  @!P2 FMUL R60, R60, R60 ;  /* 0x0000003c3c3ca220 */ /* 0x004fe20000400000 */
[----:B------:R-:W-:-:S07]  /*3420*/  FSETP.GEU.AND P2, PT, R79, -126, PT ;  /* 0xc2fc00004f00780b */ /* 0x000fce0003f4e000 */
[----:B------:R-:W-:Y:S01]  /*3430*/  @!P5 FMUL R84, R84, 0.5 ;  /* 0x3f0000005454d820 */ /* 0x000fe20000400000 */
[----:B------:R-:W2:Y:S01]  /*3440*/  MUFU.EX2 R62, R62 ;  /* 0x0000003e003e7308 */ /* 0x000ea20000000800 */
[----:B------:R-:W-:Y:S02]  /*3450*/  WARPGROUP.DEPBAR.LE gsb0, 0x0 ;  /* 0x00008000000079c5 */ /* 0x000fe40000010000 */
[----:B------:R-:W-:-:S05]  /*3460*/  WARPGROUP.ARRIVE ;  /* 0x00000000000079c5 */ /* 0x000fca0000000000 */
[----:B------:R-:W3:Y:S01]  /*3470*/  MUFU.EX2 R70, R84 ;  /* 0x0000005400467308 */ /* 0x000ee20000000800 */
[----:B------:R-:W-:Y:S01]  /*3480*/  @!P2 FMUL R79, R79, 0.5 ;  /* 0x3f0000004f4fa820 */ /* 0x000fe20000400000 */
[----:B-1----:R-:W-:Y:S01]  /*3490*/  @!P3 FMUL R55, R55, R55 ;  /* 0x000000373737b220 */ /* 0x002fe20000400000 */
[----:B------:R-:W-:Y:S01]  /*34a0*/  FSETP.GEU.AND P3, PT, R80, -126, PT ;  /* 0xc2fc00005000780b */ /* 0x000fe20003f6e000 */
[----:B------:R-:W-:Y:S01]  /*34b0*/  HGMMA.64x16x16.F32.BF16 R96, R24, gdesc[UR4].tnspB, RZ, !UPT, gsb0 ;  /* 0x4020000418607df0 */ /* 0x000fe2000c0018ff */
[----:B------:R-:W-:Y:S01]  /*34c0*/  UIADD3 UR6, UR23, 0x320, URZ ;  /* 0x0000032017067890 */ /* 0x000fe2000fffe03f */
[----:B--2---:R-:W-:Y:S01]  /*34d0*/  @!P1 FMUL R62, R62, R62 ;  /* 0x0000003e3e3e9220 */ /* 0x004fe20000400000 */
[----:B------:R-:W-:Y:S01]  /*34e0*/  UMOV UR7, 0xc0000010 ;  /* 0xc000001000077882 */ /* 0x000fe20000000000 */
[----:B------:R-:W1:Y:S01]  /*34f0*/  MUFU.EX2 R79, R79 ;  /* 0x0000004f004f7308 */ /* 0x000e620000000800 */
[----:B------:R-:W-:-:S07]  /*3500*/  FSETP.GEU.AND P1, PT, R83, -126, PT ;  /* 0xc2fc00005300780b */ /* 0x000fce0003f2e000 */
[----:B------:R-:W-:Y:S01]  /*3510*/  @!P3 FMUL R80, R80, 0.5 ;  /* 0x3f0000005050b820 */ /* 0x000fe20000400000 */
[----:B---3--:R-:W-:Y:S01]  /*3520*/  @!P5 FMUL R70, R70, R70 ;  /* 0x000000464646d220 */ /* 0x008fe20000400000 */
[----:B------:R-:W2:Y:S01]  /*3530*/  MUFU.EX2 R68, R68 ;  /* 0x0000004400447308 */ /* 0x000ea20000000800 */
[----:B------:R-:W-:-:S03]  /*3540*/  FSETP.GEU.AND P5, PT, R82, -126, PT ;  /* 0xc2fc00005200780b */ /* 0x000fc60003fae000 */
[----:B------:R-:W-:Y:S01]  /*3550*/  @!P1 FMUL R83, R83, 0.5 ;  /* 0x3f00000053539820 */ /* 0x000fe20000400000 */
[----:B-1----:R-:W-:-:S03]  /*3560*/  @!P2 FMUL R79, R79, R79 ;  /* 0x0000004f4f4fa220 */ /* 0x002fc60000400000 */
[----:B------:R-:W1:Y:S01]  /*3570*/  MUFU.EX2 R80, R80 ;  /* 0x0000005000507308 */ /* 0x000e620000000800 */
[----:B------:R-:W-:-:S05]  /*3580*/  FSETP.GEU.AND P2, PT, R77, -126, PT ;  /* 0xc2fc00004d00780b */ /* 0x000fca0003f4e000 */
[----:B------:R-:W-:Y:S01]  /*3590*/  @!P5 FMUL R82, R82, 0.5 ;  /* 0x3f0000005252d820 */ /* 0x000fe20000400000 */
[----:B--2---:R-:W-:Y:S01]  /*35a0*/  @!P4 FMUL R68, R68, R68 ;  /* 0x000000444444c220 */ /* 0x004fe20000400000 */
[----:B------:R-:W-:Y:S01]  /*35b0*/  FSETP.GEU.AND P4, PT, R69, -126, PT ;  /* 0xc2fc00004500780b */ /* 0x000fe20003f8e000 */
[----:B------:R-:W2:Y:S05]  /*35c0*/  MUFU.EX2 R83, R83 ;  /* 0x0000005300537308 */ /* 0x000eaa0000000800 */
[----:B------:R-:W-:Y:S01]  /*35d0*/  @!P2 FMUL R77, R77, 0.5 ;  /* 0x3f0000004d4da820 */ /* 0x000fe20000400000 */
[----:B-1----:R-:W-:Y:S02]  /*35e0*/  @!P3 FMUL R80, R80, R80 ;  /* 0x000000505050b220 */ /* 0x002fe40000400000 */
[----:B------:R-:W1:Y:S01]  /*35f0*/  MUFU.EX2 R82, R82 ;  /* 0x0000005200527308 */ /* 0x000e620000000800 */
[----:B------:R-:W-:Y:S01]  /*3600*/  FSETP.GEU.AND P3, PT, R72, -126, PT ;  /* 0xc2fc00004800780b */ /* 0x000fe20003f6e000 */
[----:B------:R-:W-:-:S02]  /*3610*/  WARPGROUP.DEPBAR.LE gsb0, 0x0 ;  /* 0x00008000000079c5 */ /* 0x000fc40000010000 */
[----:B------:R-:W-:Y:S01]  /*3620*/  WARPGROUP.ARRIVE ;  /* 0x00000000000079c5 */ /* 0x000fe20000000000 */
[----:B------:R-:W-:-:S03]  /*3630*/  @!P4 FMUL R69, R69, 0.5 ;  /* 0x3f0000004545c820 */ /* 0x000fc60000400000 */
[----:B------:R-:W3:Y:S01]  /*3640*/  MUFU.EX2 R71, R71 ;  /* 0x0000004700477308 */ /* 0x000ee20000000800 */
[----:B--2---:R-:W-:Y:S01]  /*3650*/  @!P1 FMUL R83, R83, R83 ;  /* 0x0000005353539220 */ /* 0x004fe20000400000 */
[----:B------:R-:W-:Y:S01]  /*3660*/  HGMMA.64x16x16.F32.BF16 R88, R24, gdesc[UR8].tnspB, RZ, !UPT, gsb0 ;  /* 0x4020000818587df0 */ /* 0x000fe2000c0018ff */
[----:B------:R-:W-:Y:S01]  /*3670*/  UIADD3 UR10, UR23, 0x520, URZ ;  /* 0x00000520170a7890 */ /* 0x000fe2000fffe03f */
[----:B------:R-:W-:Y:S01]  /*3680*/  FSETP.GEU.AND P1, PT, R73, -126, PT ;  /* 0xc2fc00004900780b */ /* 0x000fe20003f2e000 */
[----:B------:R-:W-:Y:S01]  /*3690*/  UMOV UR11, 0xc0000010 ;  /* 0xc0000010000b7882 */ /* 0x000fe20000000000 */
[----:B------:R-:W-:Y:S02]  /*36a0*/  @!P3 FMUL R72, R72, 0.5 ;  /* 0x3f0000004848b820 */ /* 0x000fe40000400000 */
[----:B------:R-:W2:Y:S01]  /*36b0*/  MUFU.EX2 R69, R69 ;  /* 0x0000004500457308 */ /* 0x000ea20000000800 */
[----:B-1----:R-:W-:Y:S01]  /*36c0*/  @!P5 FMUL R82, R82, R82 ;  /* 0x000000525252d220 */ /* 0x002fe20000400000 */
[----:B------:R-:W-:-:S06]  /*36d0*/  FSETP.GEU.AND P5, PT, R74, -126, PT ;  /* 0xc2fc00004a00780b */ /* 0x000fcc0003fae000 */
[----:B------:R-:W1:Y:S01]  /*36e0*/  MUFU.EX2 R77, R77 ;  /* 0x0000004d004d7308 */ /* 0x000e620000000800 */
[----:B---3--:R-:W-:Y:S01]  /*36f0*/  @!P6 FMUL R71, R71, R71 ;  /* 0x000000474747e220 */ /* 0x008fe20000400000 */
[----:B------:R-:W-:Y:S01]  /*3700*/  FSETP.GEU.AND P6, PT, R81, -126, PT ;  /* 0xc2fc00005100780b */ /* 0x000fe20003fce000 */
[----:B------:R-:W-:-:S04]  /*3710*/  @!P1 FMUL R73, R73, 0.5 ;  /* 0x3f00000049499820 */ /* 0x000fc80000400000 */
[----:B------:R-:W-:Y:S01]  /*3720*/  @!P5 FMUL R74, R74, 0.5 ;  /* 0x3f0000004a4ad820 */ /* 0x000fe20000400000 */
[----:B------:R-:W3:Y:S01]  /*3730*/  MUFU.EX2 R72, R72 ;  /* 0x0000004800487308 */ /* 0x000ee20000000800 */
[----:B--2---:R-:W-:Y:S01]  /*3740*/  @!P4 FMUL R69, R69, R69 ;  /* 0x000000454545c220 */ /* 0x004fe20000400000 */
[----:B------:R-:W-:-:S05]  /*3750*/  FSETP.GEU.AND P4, PT, R78, -126, PT ;  /* 0xc2fc00004e00780b */ /* 0x000fca0003f8e000 */
[----:B------:R-:W-:Y:S01]  /*3760*/  @!P6 FMUL R81, R81, 0.5 ;  /* 0x3f0000005151e820 */ /* 0x000fe20000400000 */
[----:B------:R-:W2:Y:S01]  /*3770*/  MUFU.EX2 R73, R73 ;  /* 0x0000004900497308 */ /* 0x000ea20000000800 */
[----:B-1----:R-:W-:Y:S01]  /*3780*/  @!P2 FMUL R77, R77, R77 ;  /* 0x0000004d4d4da220 */ /* 0x002fe20000400000 */
[----:B------:R-:W-:-:S05]  /*3790*/  FSETP.GEU.AND P2, PT, R75, -126, PT ;  /* 0xc2fc00004b00780b */ /* 0x000fca0003f4e000 */
[----:B------:R-:W-:Y:S01]  /*37a0*/  @!P4 FMUL R78, R78, 0.5 ;  /* 0x3f0000004e4ec820 */ /* 0x000fe20000400000 */
[----:B------:R-:W1:Y:S01]  /*37b0*/  MUFU.EX2 R81, R81 ;  /* 0x0000005100517308 */ /* 0x000e620000000800 */
[----:B---3--:R-:W-:Y:S01]  /*37c0*/  @!P3 FMUL R72, R72, R72 ;  /* 0x000000484848b220 */ /* 0x008fe20000400000 */
[----:B------:R-:W-:Y:S01]  /*37d0*/  FSETP.GEU.AND P3, PT, R66, -126, PT ;  /* 0xc2fc00004200780b */ /* 0x000fe20003f6e000 */
[----:B------:R-:W-:Y:S02]  /*37e0*/  WARPGROUP.DEPBAR.LE gsb0, 0x0 ;  /* 0x00008000000079c5 */ /* 0x000fe40000010000 */
[----:B------:R-:W-:Y:S02]  /*37f0*/  F2FP.BF16.F32.PACK_AB R24, R54, R59 ;  /* 0x0000003b3618723e */ /* 0x000fe400000010ff */
[----:B------:R-:W-:Y:S01]  /*3800*/  @!P2 FMUL R75, R75, 0.5 ;  /* 0x3f0000004b4ba820 */ /* 0x000fe20000400000 */
[----:B------:R-:W-:Y:S01]  /*3810*/  F2FP.BF16.F32.PACK_AB R26, R52, R49 ;  /* 0x00000031341a723e */ /* 0x000fe200000010ff */
[----:B------:R-:W3:Y:S01]  /*3820*/  MUFU.EX2 R78, R78 ;  /* 0x0000004e004e7308 */ /* 0x000ee20000000800 */
[----:B------:R-:W-:Y:S01]  /*3830*/  F2FP.BF16.F32.PACK_AB R25, R32, R29 ;  /* 0x0000001d2019723e */ /* 0x000fe200000010ff */
[----:B--2---:R-:W-:Y:S01]  /*3840*/  @!P1 FMUL R73, R73, R73 ;  /* 0x0000004949499220 */ /* 0x004fe20000400000 */
[----:B------:R-:W-:Y:S01]  /*3850*/  F2FP.BF16.F32.PACK_AB R27, R60, R11 ;  /* 0x0000000b3c1b723e */ /* 0x000fe200000010ff */
[----:B------:R-:W-:Y:S01]  /*3860*/  FADD R59, R59, R64 ;  /* 0x000000403b3b7221 */ /* 0x000fe20000000000 */
[----:B------:R-:W-:Y:S01]  /*3870*/  FSETP.GEU.AND P1, PT, R63, -126, PT ;  /* 0xc2fc00003f00780b */ /* 0x000fe20003f2e000 */
[----:B------:R-:W-:Y:S01]  /*3880*/  @!P3 FMUL R66, R66, 0.5 ;  /* 0x3f0000004242b820 */ /* 0x000fe20000400000 */
[----:B------:R-:W-:Y:S01]  /*3890*/  WARPGROUP.ARRIVE ;  /* 0x00000000000079c5 */ /* 0x000fe20000000000 */
[----:B------:R-:W2:Y:S01]  /*38a0*/  MUFU.EX2 R74, R74 ;  /* 0x0000004a004a7308 */ /* 0x000ea20000000800 */
[----:B-1----:R-:W-:Y:S01]  /*38b0*/  @!P6 FMUL R81, R81, R81 ;  /* 0x000000515151e220 */ /* 0x002fe20000400000 */
[----:B------:R-:W-:-:S03]  /*38c0*/  FSETP.GEU.AND P6, PT, R76, -126, PT ;  /* 0xc2fc00004c00780b */ /* 0x000fc60003fce000 */
[----:B------:R-:W-:Y:S01]  /*38d0*/  HGMMA.64x16x16.F32.BF16 R104, R24, gdesc[UR4].tnspB, R104, gsb0 ;  /* 0x4020000418687df0 */ /* 0x000fe20008001868 */
[----:B------:R-:W-:Y:S01]  /*38e0*/  UMOV UR6, UR8 ;  /* 0x0000000800067c82 */ /* 0x000fe20008000000 */
[----:B------:R-:W-:Y:S01]  /*38f0*/  UMOV UR7, 0xc0000010 ;  /* 0xc000001000077882 */ /* 0x000fe20000000000 */
[----:B------:R-:W-:Y:S01]  /*3900*/  UIADD3 UR8, UR23, 0x440, URZ ;  /* 0x0000044017087890 */ /* 0x000fe2000fffe03f */
[----:B---3--:R-:W-:Y:S01]  /*3910*/  @!P4 FMUL R78, R78, R78 ;  /* 0x0000004e4e4ec220 */ /* 0x008fe20000400000 */
[----:B------:R-:W-:Y:S01]  /*3920*/  @!P1 FMUL R63, R63, 0.5 ;  /* 0x3f0000003f3f9820 */ /* 0x000fe20000400000 */
[----:B------:R-:W1:Y:S01]  /*3930*/  MUFU.EX2 R84, R75 ;  /* 0x0000004b00547308 */ /* 0x000e620000000800 */
[----:B------:R-:W-:Y:S01]  /*3940*/  FSETP.GEU.AND P4, PT, R61, -126, PT ;  /* 0xc2fc00003d00780b */ /* 0x000fe20003f8e000 */
[----:B------:R-:W-:Y:S01]  /*3950*/  FADD R40, R40, R81 ;  /* 0x0000005128287221 */ /* 0x000fe20000000000 */
[----:B------:R-:W-:Y:S01]  /*3960*/  FADD R19, R19, R78 ;  /* 0x0000004e13137221 */ /* 0x000fe20000000000 */
[----:B------:R-:W-:Y:S01]  /*3970*/  @!P6 FMUL R76, R76, 0.5 ;  /* 0x3f0000004c4ce820 */ /* 0x000fe20000400000 */
[----:B--2---:R-:W-:Y:S01]  /*3980*/  @!P5 FMUL R74, R74, R74 ;  /* 0x0000004a4a4ad220 */ /* 0x004fe20000400000 */
[----:B------:R-:W-:-:S02]  /*3990*/  FSETP.GEU.AND P5, PT, R65, -126, PT ;  /* 0xc2fc00004100780b */ /* 0x000fc40003fae000 */
[----:B------:R-:W2:Y:S01]  /*39a0*/  MUFU.EX2 R85, R76 ;  /* 0x0000004c00557308 */ /* 0x000ea20000000800 */
[----:B------:R-:W-:-:S05]  /*39b0*/  FADD R23, R23, R74 ;  /* 0x0000004a17177221 */ /* 0x000fca0000000000 */
[----:B------:R-:W-:Y:S02]  /*39c0*/  @!P4 FMUL R61, R61, 0.5 ;  /* 0x3f0000003d3dc820 */ /* 0x000fe40000400000 */
[----:B------:R-:W3:Y:S01]  /*39d0*/  MUFU.EX2 R76, R63 ;  /* 0x0000003f004c7308 */ /* 0x000ee20000000800 */
[----:B-1----:R-:W-:Y:S01]  /*39e0*/  @!P2 FMUL R84, R84, R84 ;  /* 0x000000545454a220 */ /* 0x002fe20000400000 */
[----:B------:R-:W-:Y:S01]  /*39f0*/  FSETP.GEU.AND P2, PT, R67, -126, PT ;  /* 0xc2fc00004300780b */ /* 0x000fe20003f4e000 */
[----:B------:R-:W-:Y:S02]  /*3a00*/  @!P5 FMUL R65, R65, 0.5 ;  /* 0x3f0000004141d820 */ /* 0x000fe40000400000 */
[----:B------:R-:W-:-:S03]  /*3a10*/  FADD R29, R29, R84 ;  /* 0x000000541d1d7221 */ /* 0x000fc60000000000 */
[----:B------:R-:W1:Y:S01]  /*3a20*/  MUFU.EX2 R66, R66 ;  /* 0x0000004200427308 */ /* 0x000e620000000800 */
[----:B--2---:R-:W-:Y:S01]  /*3a30*/  @!P6 FMUL R85, R85, R85 ;  /* 0x000000555555e220 */ /* 0x004fe20000400000 */
[----:B------:R-:W-:-:S03]  /*3a40*/  FSETP.GEU.AND P6, PT, R51, -126, PT ;  /* 0xc2fc00003300780b */ /* 0x000fc60003fce000 */
[----:B------:R-:W-:Y:S02]  /*3a50*/  FADD R32, R32, R85 ;  /* 0x0000005520207221 */ /* 0x000fe40000000000 */
[----:B------:R-:W-:Y:S01]  /*3a60*/  @!P2 FMUL R67, R67, 0.5 ;  /* 0x3f0000004343a820 */ /* 0x000fe20000400000 */
[----:B------:R-:W2:Y:S01]  /*3a70*/  MUFU.EX2 R65, R65 ;  /* 0x0000004100417308 */ /* 0x000ea20000000800 */
[----:B---3--:R-:W-:Y:S01]  /*3a80*/  @!P1 FMUL R76, R76, R76 ;  /* 0x0000004c4c4c9220 */ /* 0x008fe20000400000 */
[----:B------:R-:W-:Y:S01]  /*3a90*/  FSETP.GEU.AND P1, PT, R53, -126, PT ;  /* 0xc2fc00003500780b */ /* 0x000fe20003f2e000 */
[----:B------:R-:W-:Y:S02]  /*3aa0*/  WARPGROUP.DEPBAR.LE gsb0, 0x0 ;  /* 0x00008000000079c5 */ /* 0x000fe40000010000 */
[----:B------:R-:W-:Y:S02]  /*3ab0*/  WARPGROUP.ARRIVE ;  /* 0x00000000000079c5 */ /* 0x000fe40000000000 */
[----:B------:R-:W-:Y:S01]  /*3ac0*/  @!P6 FMUL R51, R51, 0.5 ;  /* 0x3f0000003333e820 */ /* 0x000fe20000400000 */
[----:B------:R-:W3:Y:S01]  /*3ad0*/  MUFU.EX2 R67, R67 ;  /* 0x0000004300437308 */ /* 0x000ee20000000800 */
[----:B-1----:R-:W-:Y:S01]  /*3ae0*/  @!P3 FMUL R66, R66, R66 ;  /* 0x000000424242b220 */ /* 0x002fe20000400000 */
[----:B------:R-:W-:Y:S01]  /*3af0*/  FSETP.GEU.AND P3, PT, R34, -126, PT ;  /* 0xc2fc00002200780b */ /* 0x000fe20003f6e000 */
[----:B------:R-:W-:Y:S01]  /*3b00*/  HGMMA.64x16x16.F32.BF16 R96, R24, gdesc[UR4].tnspB, R96, gsb0 ;  /* 0x4020000418607df0 */ /* 0x000fe20008001860 */
[----:B------:R-:W-:Y:S01]  /*3b10*/  UIADD3 UR6, UR23, 0x340, URZ ;  /* 0x0000034017067890 */ /* 0x000fe2000fffe03f */
[----:B------:R-:W-:-:S02]  /*3b20*/  UMOV UR7, 0xc0000010 ;  /* 0xc000001000077882 */ /* 0x000fc40000000000 */
[----:B------:R-:W-:Y:S01]  /*3b30*/  @!P1 FMUL R53, R53, 0.5 ;  /* 0x3f00000035359820 */ /* 0x000fe20000400000 */
[----:B--2---:R-:W-:Y:S01]  /*3b40*/  @!P5 FMUL R65, R65, R65 ;  /* 0x000000414141d220 */ /* 0x004fe20000400000 */
[----:B------:R-:W1:Y:S01]  /*3b50*/  MUFU.EX2 R51, R51 ;  /* 0x0000003300337308 */ /* 0x000e620000000800 */
[----:B------:R-:W-:Y:S02]  /*3b60*/  FSETP.GEU.AND P5, PT, R42, -126, PT ;  /* 0xc2fc00002a00780b */ /* 0x000fe40003fae000 */
[----:B------:R-:W-:-:S03]  /*3b70*/  FADD R60, R60, R65 ;  /* 0x000000413c3c7221 */ /* 0x000fc60000000000 */
[----:B------:R-:W-:Y:S01]  /*3b80*/  @!P3 FMUL R34, R34, 0.5 ;  /* 0x3f0000002222b820 */ /* 0x000fe20000400000 */
[----:B---3--:R-:W-:Y:S01]  /*3b90*/  @!P2 FMUL R67, R67, R67 ;  /* 0x000000434343a220 */ /* 0x008fe20000400000 */
[----:B------:R-:W-:Y:S01]  /*3ba0*/  FSETP.GEU.AND P2, PT, R31, -126, PT ;  /* 0xc2fc00001f00780b */ /* 0x000fe20003f4e000 */
[----:B------:R-:W2:Y:S05]  /*3bb0*/  MUFU.EX2 R86, R61 ;  /* 0x0000003d00567308 */ /* 0x000eaa0000000800 */
[----:B------:R-:W-:Y:S01]  /*3bc0*/  @!P5 FMUL R42, R42, 0.5 ;  /* 0x3f0000002a2ad820 */ /* 0x000fe20000400000 */
[----:B-1----:R-:W-:Y:S01]  /*3bd0*/  @!P6 FMUL R51, R51, R51 ;  /* 0x000000333333e220 */ /* 0x002fe20000400000 */
[----:B------:R-:W-:Y:S01]  /*3be0*/  FSETP.GEU.AND P6, PT, R28, -126, PT ;  /* 0xc2fc00001c00780b */ /* 0x000fe20003fce000 */
[----:B------:R-:W1:Y:S04]  /*3bf0*/  MUFU.EX2 R34, R34 ;  /* 0x0000002200227308 */ /* 0x000e680000000800 */
[----:B------:R-:W-:Y:S01]  /*3c00*/  @!P2 FMUL R31, R31, 0.5 ;  /* 0x3f0000001f1fa820 */ /* 0x000fe20000400000 */
[----:B--2---:R-:W-:-:S05]  /*3c10*/  @!P4 FMUL R86, R86, R86 ;  /* 0x000000565656c220 */ /* 0x004fca0000400000 */
[----:B------:R-:W2:Y:S02]  /*3c20*/  MUFU.EX2 R31, R31 ;  /* 0x0000001f001f7308 */ /* 0x000ea40000000800 */
[----:B------:R-:W-:Y:S01]  /*3c30*/  @!P6 FMUL R28, R28, 0.5 ;  /* 0x3f0000001c1ce820 */ /* 0x000fe20000400000 */
[----:B------:R-:W-:Y:S02]  /*3c40*/  WARPGROUP.DEPBAR.LE gsb0, 0x0 ;  /* 0x00008000000079c5 */ /* 0x000fe40000010000 */
[----:B------:R-:W-:-:S03]  /*3c50*/  WARPGROUP.ARRIVE ;  /* 0x00000000000079c5 */ /* 0x000fc60000000000 */
[----:B------:R-:W3:Y:S01]  /*3c60*/  MUFU.EX2 R28, R28 ;  /* 0x0000001c001c7308 */ /* 0x000ee20000000800 */
[----:B-1----:R-:W-:Y:S02]  /*3c70*/  @!P3 FMUL R34, R34, R34 ;  /* 0x000000222222b220 */ /* 0x002fe40000400000 */
[----:B------:R-:W-:Y:S01]  /*3c80*/  HGMMA.64x16x16.F32.BF16 R88, R24, gdesc[UR8].tnspB, R88, gsb0 ;  /* 0x4020000818587df0 */ /* 0x000fe20008001858 */
[----:B------:R-:W-:Y:S01]  /*3c90*/  UIADD3 UR10, UR23, 0x540, URZ ;  /* 0x00000540170a7890 */ /* 0x000fe2000fffe03f */
[----:B--2---:R-:W-:Y:S01]  /*3ca0*/  @!P2 FMUL R31, R31, R31 ;  /* 0x0000001f1f1fa220 */ /* 0x004fe20000400000 */
[----:B------:R-:W-:Y:S01]  /*3cb0*/  UMOV UR11, 0xc0000010 ;  /* 0xc0000010000b7882 */ /* 0x000fe20000000000 */
[----:B---3--:R-:W-:Y:S01]  /*3cc0*/  @!P6 FMUL R28, R28, R28 ;  /* 0x0000001c1c1ce220 */ /* 0x008fe20000400000 */
[----:B------:R-:W-:Y:S02]  /*3cd0*/  WARPGROUP.DEPBAR.LE gsb0, 0x0 ;  /* 0x00008000000079c5 */ /* 0x000fe40000010000 */
[----:B------:R-:W-:Y:S01]  /*3ce0*/  F2FP.BF16.F32.PACK_AB R24, R47, R50 ;  /* 0x000000322f18723e */ /* 0x000fe200000010ff */
[----:B------:R-:W-:Y:S01]  /*3cf0*/  FADD R50, R50, R39 ;  /* 0x0000002732327221 */ /* 0x000fe20000000000 */
[C---:B------:R-:W-:Y:S01]  /*3d00*/  F2FP.BF16.F32.PACK_AB R26, R36.reuse, R37 ;  /* 0x00000025241a723e */ /* 0x040fe200000010ff */
[----:B------:R-:W-:Y:S01]  /*3d10*/  FADD R36, R36, R71 ;  /* 0x0000004724247221 */ /* 0x000fe20000000000 */
[C---:B------:R-:W-:Y:S01]  /*3d20*/  F2FP.BF16.F32.PACK_AB R25, R62.reuse, R55 ;  /* 0x000000373e19723e */ /* 0x040fe200000010ff */
[----:B------:R-:W-:Y:S01]  /*3d30*/  FADD R55, R55, R66 ;  /* 0x0000004237377221 */ /* 0x000fe20000000000 */
[----:B------:R-:W-:Y:S01]  /*3d40*/  F2FP.BF16.F32.PACK_AB R27, R79, R70 ;  /* 0x000000464f1b723e */ /* 0x000fe200000010ff */
[----:B------:R-:W-:Y:S01]  /*3d50*/  FADD R62, R62, R67 ;  /* 0x000000433e3e7221 */ /* 0x000fe20000000000 */
[----:B------:R-:W-:Y:S01]  /*3d60*/  FADD R70, R70, R51 ;  /* 0x0000003346467221 */ /* 0x000fe20000000000 */
[----:B------:R-:W-:Y:S01]  /*3d70*/  FADD R40, R40, R55 ;  /* 0x0000003728287221 */ /* 0x000fe20000000000 */
[----:B------:R-:W-:Y:S01]  /*3d80*/  WARPGROUP.ARRIVE ;  /* 0x00000000000079c5 */ /* 0x000fe20000000000 */
[----:B------:R-:W-:-:S05]  /*3d90*/  FADD R19, R19, R62 ;  /* 0x0000003e13137221 */ /* 0x000fca0000000000 */
[----:B------:R-:W-:Y:S01]  /*3da0*/  HGMMA.64x16x16.F32.BF16 R104, R24, gdesc[UR4].tnspB, R104, gsb0 ;  /* 0x4020000418687df0 */ /* 0x000fe20008001868 */
[----:B------:R-:W-:Y:S01]  /*3db0*/  UMOV UR6, UR8 ;  /* 0x0000000800067c82 */ /* 0x000fe20008000000 */
[----:B------:R-:W-:Y:S01]  /*3dc0*/  UMOV UR7, 0xc0000010 ;  /* 0xc000001000077882 */ /* 0x000fe20000000000 */
[----:B------:R-:W-:Y:S01]  /*3dd0*/  UIADD3 UR8, UR23, 0x460, URZ ;  /* 0x0000046017087890 */ /* 0x000fe2000fffe03f */
[----:B------:R-:W-:Y:S02]  /*3de0*/  WARPGROUP.DEPBAR.LE gsb0, 0x0 ;  /* 0x00008000000079c5 */ /* 0x000fe40000010000 */
[----:B------:R-:W-:-:S06]  /*3df0*/  WARPGROUP.ARRIVE ;  /* 0x00000000000079c5 */ /* 0x000fcc0000000000 */
[----:B------:R-:W-:Y:S01]  /*3e00*/  HGMMA.64x16x16.F32.BF16 R96, R24, gdesc[UR4].tnspB, R96, gsb0 ;  /* 0x4020000418607df0 */ /* 0x000fe20008001860 */
[----:B------:R-:W-:Y:S01]  /*3e10*/  UIADD3 UR6, UR23, 0x360, URZ ;  /* 0x0000036017067890 */ /* 0x000fe2000fffe03f */
[----:B------:R-:W-:Y:S01]  /*3e20*/  UMOV UR7, 0xc0000010 ;  /* 0xc000001000077882 */ /* 0x000fe20000000000 */
[----:B------:R-:W-:Y:S02]  /*3e30*/  WARPGROUP.DEPBAR.LE gsb0, 0x0 ;  /* 0x00008000000079c5 */ /* 0x000fe40000010000 */
[----:B------:R-:W-:-:S06]  /*3e40*/  WARPGROUP.ARRIVE ;  /* 0x00000000000079c5 */ /* 0x000fcc0000000000 */
[----:B------:R-:W-:Y:S01]  /*3e50*/  HGMMA.64x16x16.F32.BF16 R88, R24, gdesc[UR8].tnspB, R88, gsb0 ;  /* 0x4020000818587df0 */ /* 0x000fe20008001858 */
[----:B------:R-:W-:Y:S01]  /*3e60*/  UIADD3 UR10, UR23, 0x560, URZ ;  /* 0x00000560170a7890 */ /* 0x000fe2000fffe03f */
[----:B------:R-:W-:Y:S01]  /*3e70*/  UMOV UR11, 0xc0000010 ;  /* 0xc0000010000b7882 */ /* 0x000fe20000000000 */
[----:B------:R-:W-:Y:S02]  /*3e80*/  WARPGROUP.DEPBAR.LE gsb0, 0x0 ;  /* 0x00008000000079c5 */ /* 0x000fe40000010000 */
[----:B------:R-:W-:Y:S01]  /*3e90*/  F2FP.BF16.F32.PACK_AB R24, R17, R20 ;  /* 0x000000141118723e */ /* 0x000fe200000010ff */
[----:B------:R-:W-:Y:S01]  /*3ea0*/  FADD R20, R20, R77 ;  /* 0x0000004d14147221 */ /* 0x000fe20000000000 */
[----:B------:R-:W-:Y:S01]  /*3eb0*/  F2FP.BF16.F32.PACK_AB R26, R12, R15 ;  /* 0x0000000f0c1a723e */ /* 0x000fe200000010ff */
[----:B------:R-:W-:Y:S01]  /*3ec0*/  FADD R15, R15, R86 ;  /* 0x000000560f0f7221 */ /* 0x000fe20000000000 */
[----:B------:R-:W-:Y:S01]  /*3ed0*/  F2FP.BF16.F32.PACK_AB R25, R80, R69 ;  /* 0x000000455019723e */ /* 0x000fe200000010ff */
[----:B------:R-:W-:Y:S01]  /*3ee0*/  FADD R59, R59, R20 ;  /* 0x000000143b3b7221 */ /* 0x000fe20000000000 */
[----:B------:R-:W-:Y:S01]  /*3ef0*/  F2FP.BF16.F32.PACK_AB R27, R82, R83 ;  /* 0x00000053521b723e */ /* 0x000fe200000010ff */
[----:B------:R-:W-:-:S03]  /*3f00*/  FADD R83, R83, R28 ;  /* 0x0000001c53537221 */ /* 0x000fc60000000000 */
[----:B------:R-:W-:-:S06]  /*3f10*/  WARPGROUP.ARRIVE ;  /* 0x00000000000079c5 */ /* 0x000fcc0000000000 */
        /* <DEDUP_REMOVED lines=18> */
[----:B------:R-:W1:Y:S01]  /*4040*/  MUFU.EX2 R48, R53 ;  /* 0x0000003500307308 */ /* 0x000e620000000800 */
[----:B------:R-:W-:Y:S01]  /*4050*/  F2FP.BF16.F32.PACK_AB R25, R78, R81 ;  /* 0x000000514e19723e */ /* 0x000fe200000010ff */
[----:B------:R-:W-:Y:S01]  /*4060*/  FADD R46, R47, R38 ;  /* 0x000000262f2e7221 */ /* 0x000fe20000000000 */
[----:B------:R-:W-:Y:S01]  /*4070*/  F2FP.BF16.F32.PACK_AB R27, R74, R73 ;  /* 0x000000494a1b723e */ /* 0x000fe200000010ff */
[----:B------:R-:W-:Y:S01]  /*4080*/  FADD R73, R22, R73 ;  /* 0x0000004916497221 */ /* 0x000fe20000000000 */
[----:B------:R-:W-:Y:S01]  /*4090*/  FADD R22, R17, R72 ;  /* 0x0000004811167221 */ /* 0x000fe20000000000 */
[----:B------:R-:W-:Y:S01]  /*40a0*/  FADD R45, R56, R45 ;  /* 0x0000002d382d7221 */ /* 0x000fe20000000000 */
[----:B------:R-:W-:Y:S01]  /*40b0*/  WARPGROUP.ARRIVE ;  /* 0x00000000000079c5 */ /* 0x000fe20000000000 */
[----:B------:R-:W-:Y:S01]  /*40c0*/  FADD R50, R57, R50 ;  /* 0x0000003239327221 */ /* 0x000fe20000000000 */
[----:B------:R-:W-:Y:S01]  /*40d0*/  FADD R33, R33, R46 ;  /* 0x0000002e21217221 */ /* 0x000fe20000000000 */
[----:B------:R-:W-:Y:S01]  /*40e0*/  FADD R36, R45, R36 ;  /* 0x000000242d247221 */ /* 0x000fe20000000000 */
[----:B------:R-:W-:Y:S01]  /*40f0*/  FADD R70, R73, R70 ;  /* 0x0000004649467221 */ /* 0x000fe20000000000 */
[----:B------:R-:W-:Y:S01]  /*4100*/  FADD R50, R50, R59 ;  /* 0x0000003b32327221 */ /* 0x000fe20000000000 */
[----:B------:R-:W-:Y:S01]  /*4110*/  HGMMA.64x16x16.F32.BF16 R104, R24, gdesc[UR4].tnspB, R104, gsb0 ;  /* 0x4020000418687df0 */ /* 0x000fe20008001868 */
[----:B------:R-:W-:Y:S01]  /*4120*/  UMOV UR6, UR8 ;  /* 0x0000000800067c82 */ /* 0x000fe20008000000 */
[----:B------:R-:W-:Y:S01]  /*4130*/  UMOV UR7, 0xc0000010 ;  /* 0xc000001000077882 */ /* 0x000fe20000000000 */
[----:B------:R-:W-:Y:S01]  /*4140*/  UIADD3 UR8, UR23, 0x4a0, URZ ;  /* 0x000004a017087890 */ /* 0x000fe2000fffe03f */
[----:B-1----:R-:W-:Y:S01]  /*4150*/  @!P1 FMUL R48, R48, R48 ;  /* 0x0000003030309220 */ /* 0x002fe20000400000 */
[----:B------:R-:W-:-:S13]  /*4160*/  FSETP.GEU.AND P1, PT, R30, -126, PT ;  /* 0xc2fc00001e00780b */ /* 0x000fda0003f2e000 */
[----:B------:R-:W-:Y:S01]  /*4170*/  @!P1 FMUL R30, R30, 0.5 ;  /* 0x3f0000001e1e9820 */ /* 0x000fe20000400000 */
        /* <DEDUP_REMOVED lines=16> */
[----:B------:R-:W1:Y:S01]  /*4280*/  MUFU.EX2 R49, R42 ;  /* 0x0000002a00317308 */ /* 0x000e620000000800 */
        /* <DEDUP_REMOVED lines=8> */
[----:B------:R-:W-:-:S02]  /*4310*/  VIADD R11, R2, 0xd820 ;  /* 0x0000d820020b7836 */ /* 0x000fc40000000000 */
[----:B------:R-:W-:Y:S01]  /*4320*/  FADD R83, R76, R83 ;  /* 0x000000534c537221 */ /* 0x000fe20000000000 */
[----:B------:R-:W-:Y:S01]  /*4330*/  HGMMA.64x16x16.F32.BF16 R104, R24, gdesc[UR4].tnspB, R104, gsb0 ;  /* 0x4020000418687df0 */ /* 0x000fe20008001868 */
[----:B------:R-:W-:Y:S01]  /*4340*/  UMOV UR6, UR8 ;  /* 0x0000000800067c82 */ /* 0x000fe20008000000 */
[----:B------:R-:W-:Y:S01]  /*4350*/  UMOV UR7, 0xc0000010 ;  /* 0xc000001000077882 */ /* 0x000fe20000000000 */
[----:B------:R-:W-:Y:S01]  /*4360*/  UIADD3 UR8, UR23, 0x4c0, URZ ;  /* 0x000004c017087890 */ /* 0x000fe2000fffe03f */
[----:B------:R-:W-:Y:S01]  /*4370*/  FADD R22, R33, R22 ;  /* 0x0000001621167221 */ /* 0x000fe20000000000 */
[----:B------:R-:W-:Y:S01]  /*4380*/  FADD R19, R19, R32 ;  /* 0x0000002013137221 */ /* 0x000fe20000000000 */
[----:B-1----:R-:W-:Y:S01]  /*4390*/  @!P5 FMUL R49, R49, R49 ;  /* 0x000000313131d220 */ /* 0x002fe20000400000 */
[----:B------:R-:W-:Y:S01]  /*43a0*/  FADD R70, R70, R83 ;  /* 0x0000005346467221 */ /* 0x000fe20000000000 */
[----:B------:R-:W-:Y:S02]  /*43b0*/  MOV R15, 0x2 ;  /* 0x00000002000f7802 */ /* 0x000fe40000000f00 */
[----:B------:R-:W-:-:S04]  /*43c0*/  FADD R12, R12, R49 ;  /* 0x000000310c0c7221 */ /* 0x000fc80000000000 */
[----:B------:R-:W-:Y:S01]  /*43d0*/  FADD R41, R41, R12 ;  /* 0x0000000c29297221 */ /* 0x000fe20000000000 */
[----:B------:R-:W-:-:S03]  /*43e0*/  PRMT R12, RZ, 0x654, R11 ;  /* 0x00000654ff0c7816 */ /* 0x000fc6000000000b */
[----:B------:R-:W-:-:S04]  /*43f0*/  FADD R41, R36, R41 ;  /* 0x0000002924297221 */ /* 0x000fc80000000000 */
[----:B------:R-:W-:Y:S01]  /*4400*/  FADD R22, R22, R41 ;  /* 0x0000002916167221 */ /* 0x000fe20000000000 */
        /* <DEDUP_REMOVED lines=13> */
[----:B------:R-:W-:Y:S02]  /*44e0*/  F2FP.BF16.F32.PACK_AB R26, R71, R68 ;  /* 0x00000044471a723e */ /* 0x000fe400000010ff */
[----:B------:R-:W-:Y:S01]  /*44f0*/  F2FP.BF16.F32.PACK_AB R25, R67, R66 ;  /* 0x000000424319723e */ /* 0x000fe200000010ff */
[----:B------:R-:W-:Y:S01]  /*4500*/  FADD R35, R35, R38 ;  /* 0x0000002623237221 */ /* 0x000fe20000000000 */
[----:B------:R-:W-:Y:S01]  /*4510*/  F2FP.BF16.F32.PACK_AB R27, R48, R51 ;  /* 0x00000033301b723e */ /* 0x000fe200000010ff */
[----:B------:R-:W-:-:S02]  /*4520*/  FADD R48, R79, R48 ;  /* 0x000000304f307221 */ /* 0x000fc40000000000 */
[----:B------:R-:W-:Y:S01]  /*4530*/  FADD R35, R35, R44 ;  /* 0x0000002c23237221 */ /* 0x000fe20000000000 */
[----:B------:R-:W-:Y:S01]  /*4540*/  WARPGROUP.ARRIVE ;  /* 0x00000000000079c5 */ /* 0x000fe20000000000 */
[----:B------:R-:W-:Y:S02]  /*4550*/  FADD R23, R23, R48 ;  /* 0x0000003017177221 */ /* 0x000fe40000000000 */
[----:B------:R-:W-:-:S03]  /*4560*/  FADD R35, R50, R35 ;  /* 0x0000002332237221 */ /* 0x000fc60000000000 */
        /* <DEDUP_REMOVED lines=15> */
[----:B------:R1:W2:Y:S01]  /*4660*/  MUFU.EX2 R27, R30 ;  /* 0x0000001e001b7308 */ /* 0x0002a20000000800 */
[----:B------:R-:W-:Y:S02]  /*4670*/  F2FP.BF16.F32.PACK_AB R24, R72, R77 ;  /* 0x0000004d4818723e */ /* 0x000fe400000010ff */
[----:B------:R-:W-:Y:S02]  /*4680*/  F2FP.BF16.F32.PACK_AB R26, R49, R86 ;  /* 0x00000056311a723e */ /* 0x000fe400000010ff */
[----:B------:R-:W-:Y:S01]  /*4690*/  F2FP.BF16.F32.PACK_AB R25, R31, R34 ;  /* 0x000000221f19723e */ /* 0x000fe200000010ff */
[----:B-1----:R-:W-:-:S04]  /*46a0*/  FADD R30, R69, R34 ;  /* 0x00000022451e7221 */ /* 0x002fc80000000000 */
[----:B------:R-:W-:Y:S01]  /*46b0*/  FADD R29, R29, R30 ;  /* 0x0000001e1d1d7221 */ /* 0x000fe20000000000 */
[----:B--2---:R-:W-:Y:S01]  /*46c0*/  @!P1 FMUL R27, R27, R27 ;  /* 0x0000001b1b1b9220 */ /* 0x004fe20000400000 */
[----:B------:R-:W-:Y:S02]  /*46d0*/  ISETP.GE.AND P1, PT, R13, 0x101, PT ;  /* 0x000001010d00780c */ /* 0x000fe40003f26270 */
[----:B------:R-:W-:Y:S01]  /*46e0*/  FADD R29, R40, R29 ;  /* 0x0000001d281d7221 */ /* 0x000fe20000000000 */
[----:B------:R-:W-:Y:S01]  /*46f0*/  FADD R13, R35, R22 ;  /* 0x00000016230d7221 */ /* 0x000fe20000000000 */
[----:B------:R-:W-:Y:S01]  /*4700*/  FADD R17, R82, R27 ;  /* 0x0000001b52117221 */ /* 0x000fe20000000000 */
[----:B------:R-:W-:Y:S01]  /*4710*/  F2FP.BF16.F32.PACK_AB R27, R27, R28 ;  /* 0x0000001c1b1b723e */ /* 0x000fe200000010ff */
[----:B------:R-:W-:Y:S02]  /*4720*/  FADD R29, R29, R70 ;  /* 0x000000461d1d7221 */ /* 0x000fe40000000000 */
[----:B------:R-:W-:Y:S01]  /*4730*/  FADD R60, R60, R17 ;  /* 0x000000113c3c7221 */ /* 0x000fe20000000000 */
[----:B------:R-:W-:-:S03]  /*4740*/  WARPGROUP.ARRIVE ;  /* 0x00000000000079c5 */ /* 0x000fc60000000000 */
[----:B------:R-:W-:-:S03]  /*4750*/  FADD R60, R23, R60 ;  /* 0x0000003c173c7221 */ /* 0x000fc60000000000 */
[----:B------:R-:W-:Y:S01]  /*4760*/  HGMMA.64x16x16.F32.BF16 R104, R24, gdesc[UR4].tnspB, R104, gsb0 ;  /* 0x4020000418687df0 */ /* 0x000fe20008001868 */
[----:B------:R-:W-:Y:S01]  /*4770*/  UMOV UR6, UR8 ;  /* 0x0000000800067c82 */ /* 0x000fe20008000000 */
[----:B------:R-:W-:Y:S01]  /*4780*/  UMOV UR7, 0xc0000010 ;  /* 0xc000001000077882 */ /* 0x000fe20000000000 */
[----:B------:R-:W-:Y:S01]  /*4790*/  FADD R60, R19, R60 ;  /* 0x0000003c133c7221 */ /* 0x000fe20000000000 */
[----:B------:R-:W-:Y:S02]  /*47a0*/  WARPGROUP.DEPBAR.LE gsb0, 0x0 ;  /* 0x00008000000079c5 */ /* 0x000fe40000010000 */
[----:B------:R-:W-:-:S06]  /*47b0*/  WARPGROUP.ARRIVE ;  /* 0x00000000000079c5 */ /* 0x000fcc0000000000 */
[----:B------:R-:W-:Y:S03]  /*47c0*/  HGMMA.64x16x16.F32.BF16 R96, R24, gdesc[UR4].tnspB, R96, gsb0 ;  /* 0x4020000418607df0 */ /* 0x000fe60008001860 */
[----:B------:R-:W-:Y:S02]  /*47d0*/  WARPGROUP.DEPBAR.LE gsb0, 0x0 ;  /* 0x00008000000079c5 */ /* 0x000fe40000010000 */
[----:B------:R-:W-:-:S06]  /*47e0*/  WARPGROUP.ARRIVE ;  /* 0x00000000000079c5 */ /* 0x000fcc0000000000 */
[----:B------:R-:W-:Y:S03]  /*47f0*/  HGMMA.64x16x16.F32.BF16 R88, R24, gdesc[UR8].tnspB, R88, gsb0 ;  /* 0x4020000818587df0 */ /* 0x000fe60008001858 */
[----:B------:R-:W-:Y:S02]  /*4800*/  WARPGROUP.DEPBAR.LE gsb0, 0x0 ;  /* 0x00008000000079c5 */ /* 0x000fe40000010000 */
[----:B------:R1:W-:Y:S02]  /*4810*/  SYNCS.ARRIVE.TRANS64.RED.A1T0 RZ, [R12+URZ], RZ ;  /* 0x000000ff0cff79a7 */ /* 0x0003e4000810043f */
[----:B-1----:R-:W-:Y:S01]  /*4820*/  FADD R12, R29, R60 ;  /* 0x0000003c1d0c7221 */ /* 0x002fe20000000000 */
[----:B------:R-:W-:Y:S06]  /*4830*/  @!P1 BRA `(.L_x_24) ;  /* 0x0000003000fc9947 */ /* 0x000fec0003800000 */
[----:B------:R-:W-:Y:S01]  /*4840*/  IMAD.MOV.U32 R19, RZ, RZ, R14 ;  /* 0x000000ffff137224 */ /* 0x000fe200078e000e */
[----:B------:R-:W-:Y:S01]  /*4850*/  MOV R17, R21 ;  /* 0x0000001500117202 */ /* 0x000fe20000000f00 */
[----:B------:R-:W-:Y:S01]  /*4860*/  IMAD.MOV.U32 R23, RZ, RZ, R18 ;  /* 0x000000ffff177224 */ /* 0x000fe200078e0012 */
[----:B------:R-:W-:Y:S01]  /*4870*/  MOV R3, RZ ;  /* 0x000000ff00037202 */ /* 0x000fe20000000f00 */
[----:B------:R-:W-:Y:S01]  /*4880*/  IMAD.MOV.U32 R15, RZ, RZ, 0x2 ;  /* 0x00000002ff0f7424 */ /* 0x000fe200078e00ff */
[----:B------:R-:W-:Y:S01]  /*4890*/  ULDC.64 UR38, c[0x0][0x198] ;  /* 0x0000660000267ab9 */ /* 0x000fe20000000a00 */
[----:B------:R-:W-:Y:S01]  /*48a0*/  IMAD.MOV.U32 R6, RZ, RZ, 0x1 ;  /* 0x00000001ff067424 */ /* 0x000fe200078e00ff */
[----:B------:R-:W-:-:S06]  /*48b0*/  ULDC UR22, c[0x0][0x604] ;  /* 0x0001810000167ab9 */ /* 0x000fcc0000000800 */
.L_x_36:
[----:B------:R-:W-:Y:S01]  /*48c0*/  IMAD R21, R15, 0x8, R2 ;  /* 0x000000080f157824 */ /* 0x000fe200078e0202 */
[----:B------:R-:W-:-:S07]  /*48d0*/  SHF.L.U32 R14, R3, 0x1f, RZ ;  /* 0x0000001f030e7819 */ /* 0x000fce00000006ff */
[----:B------:R-:W-:Y:S05]  /*48e0*/  YIELD ;  /* 0x0000000000007946 */ /* 0x000fea0003800000 */
[----:B------:R-:W1:Y:S01]  /*48f0*/  SYNCS.PHASECHK.TRANS64.TRYWAIT P2, [R21+URZ+0xd800], R14 ;  /* 0x00d8000e150075a7 */ /* 0x000e62000804017f */
[C---:B------:R-:W-:Y:S01]  /*4900*/  ISETP.GT.AND P1, PT, R17.reuse, 0x2, PT ;  /* 0x000000021100780c */ /* 0x040fe20003f24270 */
[----:B------:R-:W-:Y:S01]  /*4910*/  VIADD R17, R17, 0xffffffff ;  /* 0xffffffff11117836 */ /* 0x000fe20000000000 */
[----:B-1----:R-:W-:Y:S11]  /*4920*/  @!P2 BRA `(.L_x_25) ;  /* 0x0000008400b4a947 */ /* 0x002ff60003800000 */
.L_x_82:
[----:B------:R-:W-:Y:S05]  /*4930*/  WARPSYNC.ALL ;  /* 0x0000000000007948 */ /* 0x000fea0003800000 */
[----:B------:R-:W-:Y:S01]  /*4940*/  R2UR UR46, R15 ;  /* 0x000000000f2e72ca */ /* 0x000fe200000e0000 */
[----:B------:R-:W-:Y:S01]  /*4950*/  WARPGROUP.ARRIVE ;  /* 0x00000000000079c5 */ /* 0x000fe20000000000 */
[----:B------:R-:W-:Y:S01]  /*4960*/  UMOV UR47, 0xc0000010 ;  /* 0xc0000010002f7882 */ /* 0x000fe20000000000 */
[----:B------:R-:W-:Y:S01]  /*4970*/  UMOV UR43, 0xc0000010 ;  /* 0xc0000010002b7882 */ /* 0x000fe20000000000 */
[----:B------:R-:W-:Y:S01]  /*4980*/  UMOV UR7, 0xc0000010 ;  /* 0xc000001000077882 */ /* 0x000fe20000000000 */
[----:B------:R-:W-:-:S08]  /*4990*/  ISETP.NE.AND P2, PT, R9, RZ, PT ;  /* 0x000000ff0900720c */ /* 0x000fd00003f45270 */
[----:B------:R-:W-:-:S04]  /*49a0*/  UIMAD UR46, UR46, 0x300, UR30 ;  /* 0x000003002e2e78a4 */ /* 0x000fc8000f8e021e */
[----:B------:R-:W-:Y:S02]  /*49b0*/  UIADD3 UR42, UR46, 0x100, URZ ;  /* 0x000001002e2a7890 */ /* 0x000fe4000fffe03f */
[----:B------:R-:W-:-:S03]  /*49c0*/  UIADD3 UR6, UR46, 0x200, URZ ;  /* 0x000002002e067890 */ /* 0x000fc6000fffe03f */
[----:B------:R-:W-:Y:S03]  /*49d0*/  HGMMA.64x128x16.F32.BF16 R24, gdesc[UR44], RZ, !UPT, gsb0 ;  /* 0x01e000002c1879f0 */ /* 0x000fe6000c0018ff */
[----:B------:R-:W-:Y:S02]  /*49e0*/  WARPGROUP.DEPBAR.LE gsb0, 0x0 ;  /* 0x00008000000079c5 */ /* 0x000fe40000010000 */
[----:B------:R-:W-:-:S07]  /*49f0*/  WARPGROUP.ARRIVE ;  /* 0x00000000000079c5 */ /* 0x000fce0000000000 */
[----:B------:R-:W-:Y:S03]  /*4a00*/  HGMMA.64x128x16.F32.BF16 R24, gdesc[UR40], R24, gsb0 ;  /* 0x01e00000281879f0 */ /* 0x000fe60008001818 */
[----:B------:R-:W-:Y:S02]  /*4a10*/  WARPGROUP.DEPBAR.LE gsb0, 0x0 ;  /* 0x00008000000079c5 */ /* 0x000fe40000010000 */
[----:B------:R-:W-:-:S07]  /*4a20*/  WARPGROUP.ARRIVE ;  /* 0x00000000000079c5 */ /* 0x000fce0000000000 */
[----:B------:R-:W-:Y:S03]  /*4a30*/  HGMMA.64x128x16.F32.BF16 R24, gdesc[UR4], R24, gsb0 ;  /* 0x01e00000041879f0 */ /* 0x000fe60008001818 */
[----:B------:R-:W-:Y:S02]  /*4a40*/  WARPGROUP.DEPBAR.LE gsb0, 0x0 ;  /* 0x00008000000079c5 */ /* 0x000fe40000010000 */
[----:B------:R-:W-:Y:S05]  /*4a50*/  @P2 BRA `(.L_x_26) ;  /* 0x0000000000bc2947 */ /* 0x000fea0003800000 */
[----:B------:R-:W-:-:S13]  /*4a60*/  ISETP.LT.OR P3, PT, R7, 0x1, !P0 ;  /* 0x000000010700780c */ /* 0x000fda0004761670 */
[----:B------:R-:W-:Y:S05]  /*4a70*/  @P3 BRA `(.L_x_27) ;  /* 0x0000000000b03947 */ /* 0x000fea0003800000 */
[----:B-1----:R-:W-:Y:S02]  /*4a80*/  LEA R14, R5, R2, 0x3 ;  /* 0x00000002050e7211 */ /* 0x002fe400078e18ff */
[----:B------:R-:W-:Y:S02]  /*4a90*/  SHF.L.U32 R21, R4, 0x1f, RZ ;  /* 0x0000001f04157819 */ /* 0x000fe400000006ff */
[----:B------:R-:W-:Y:S02]  /*4aa0*/  ISETP.NE.AND P4, PT, R0, RZ, PT ;  /* 0x000000ff0000720c */ /* 0x000fe40003f85270 */
[----:B------:R-:W1:Y:S02]  /*4ab0*/  SYNCS.PHASECHK.TRANS64.TRYWAIT P3, [R14+URZ+0xd820], R21 ;  /* 0x00d820150e0075a7 */ /* 0x000e64000806017f */
[----:B-1----:R-:W-:Y:S09]  /*4ac0*/  @!P3 BRA `(.L_x_28) ;  /* 0x000000840060b947 */ /* 0x002ff20003800000 */
.L_x_83:
[----:B------:R-:W-:Y:S05]  /*4ad0*/  @P4 BRA `(.L_x_29) ;  /* 0x0000000000144947 */ /* 0x000fea0003800000 */
[----:B------:R-:W-:Y:S01]  /*4ae0*/  LOP3.LUT P3, RZ, R16, 0x1f, RZ, 0xc0, !PT ;  /* 0x0000001f10ff7812 */ /* 0x000fe2000786c0ff */
[----:B-1----:R-:W-:-:S04]  /*4af0*/  IMAD.MOV.U32 R21, RZ, RZ, 0x3000 ;  /* 0x00003000ff157424 */ /* 0x002fc800078e00ff */
[----:B------:R2:W-:Y:S08]  /*4b00*/  SYNCS.ARRIVE.TRANS64 RZ, [R14+URZ+0xd800], R21 ;  /* 0x00d800150eff79a7 */ /* 0x0005f0000800003f */
[----:B------:R-:W-:Y:S05]  /*4b10*/  @!P3 BRA `(.L_x_29) ;  /* 0x000000000004b947 */ /* 0x000fea0003800000 */
[----:B------:R-:W-:Y:S01]  /*4b20*/  BPT.TRAP 0x1 ;  /* 0x000000040000795c */ /* 0x000fe20000300000 */
.L_x_29:
[C---:B------:R-:W-:Y:S01]  /*4b30*/  IMAD R18, R5.reuse, 0x3000, R2 ;  /* 0x0000300005127824 */ /* 0x040fe200078e0202 */
[----:B------:R-:W-:Y:S01]  /*4b40*/  R2UR UR35, R8 ;  /* 0x00000000082372ca */ /* 0x000fe200000e0000 */
[----:B------:R-:W-:Y:S01]  /*4b50*/  UIADD3 UR6, UP0, UR38, 0x1f0, URZ ;  /* 0x000001f026067890 */ /* 0x000fe2000ff1e03f */
[----:B------:R-:W-:Y:S01]  /*4b60*/  R2UR UR33, R14 ;  /* 0x000000000e2172ca */ /* 0x000fe200000e0000 */
[----:B------:R-:W-:Y:S01]  /*4b70*/  UMOV UR24, 0x0 ;  /* 0x0000000000187882 */ /* 0x000fe20000000000 */
[----:B------:R-:W-:Y:S01]  /*4b80*/  R2UR UR8, R18 ;  /* 0x00000000120872ca */ /* 0x000fe200000e0000 */
[----:B------:R-:W-:Y:S01]  /*4b90*/  UIADD3.X UR7, URZ, UR39, URZ, UP0, !UPT ;  /* 0x000000273f077290 */ /* 0x000fe200087fe43f */
[----:B------:R-:W-:Y:S01]  /*4ba0*/  VIADD R5, R5, 0x1 ;  /* 0x0000000105057836 */ /* 0x000fe20000000000 */
[----:B------:R-:W-:Y:S01]  /*4bb0*/  UMOV UR25, 0x10000000 ;  /* 0x1000000000197882 */ /* 0x000fe20000000000 */
[----:B------:R-:W-:Y:S01]  /*4bc0*/  UMOV UR34, URZ ;  /* 0x0000003f00227c82 */ /* 0x000fe20008000000 */
[----:B------:R-:W-:Y:S01]  /*4bd0*/  UMOV UR18, 0x10 ;  /* 0x0000001000127882 */ /* 0x000fe20000000000 */
[----:B------:R-:W-:Y:S01]  /*4be0*/  UMOV UR20, UR36 ;  /* 0x0000002400147c82 */ /* 0x000fe20008000000 */
[----:B------:R-:W-:Y:S01]  /*4bf0*/  UMOV UR21, UR37 ;  /* 0x0000002500157c82 */ /* 0x000fe20008000000 */
[----:B------:R-:W-:Y:S01]  /*4c00*/  UMOV UR10, 0x20 ;  /* 0x00000020000a7882 */ /* 0x000fe20000000000 */
[----:B------:R-:W-:Y:S01]  /*4c10*/  USHF.L.U32 UR35, UR35, 0x7, URZ ;  /* 0x0000000723237899 */ /* 0x000fe2000800063f */
[----:B------:R-:W-:Y:S01]  /*4c20*/  ISETP.NE.AND P3, PT, R5, 0x4, PT ;  /* 0x000000040500780c */ /* 0x000fe20003f65270 */
[----:B------:R-:W-:-:S02]  /*4c30*/  UIADD3 UR33, UR33, 0xd800, URZ ;  /* 0x0000d80021217890 */ /* 0x000fc4000fffe03f */
        /* <DEDUP_REMOVED lines=10> */
[----:B------:R-:W-:Y:S01]  /*4ce0*/  UMOV UR9, UR33 ;  /* 0x0000002100097c82 */ /* 0x000fe20008000000 */
[----:B------:R-:W-:Y:S01]  /*4cf0*/  UMOV UR11, UR35 ;  /* 0x00000023000b7c82 */ /* 0x000fe20008000000 */
[----:B------:R2:W-:Y:S01]  /*4d00*/  UTMALDG.4D [UR32], [UR6], desc[UR24] ;  /* 0x00001820060075b4 */ /* 0x0005e20008019000 */
[----:B------:R2:W-:Y:S01]  /*4d10*/  UTMALDG.4D [UR16], [UR6], desc[UR24] ;  /* 0x00001810060075b4 */ /* 0x0005e20008019000 */
[----:B------:R2:W-:Y:S02]  /*4d20*/  UTMALDG.4D [UR8], [UR6], desc[UR24] ;  /* 0x00001808060075b4 */ /* 0x0005e40008019000 */
[----:B--2---:R-:W-:Y:S01]  /*4d30*/  NOP ;  /* 0x0000000000007918 */ /* 0x004fe20000000000 */
.L_x_27:
[----:B------:R-:W-:-:S07]  /*4d40*/  IADD3 R7, R7, -0x1, RZ ;  /* 0xffffffff07077810 */ /* 0x000fce0007ffe0ff */
.L_x_26:
[----:B------:R-:W-:Y:S01]  /*4d50*/  VIADD R15, R15, 0x1 ;  /* 0x000000010f0f7836 */ /* 0x000fe20000000000 */
[----:B------:R-:W-:Y:S05]  /*4d60*/  WARPSYNC.ALL ;  /* 0x0000000000007948 */ /* 0x000fea0003800000 */
[----:B------:R-:W-:-:S04]  /*4d70*/  ISETP.NE.AND P3, PT, R15, 0x4, PT ;  /* 0x000000040f00780c */ /* 0x000fc80003f65270 */
[----:B-1----:R-:W-:Y:S02]  /*4d80*/  SEL R14, RZ, 0x1, P3 ;  /* 0x00000001ff0e7807 */ /* 0x002fe40001800000 */
[----:B------:R-:W-:Y:S02]  /*4d90*/  SEL R15, R15, RZ, P3 ;  /* 0x000000ff0f0f7207 */ /* 0x000fe40001800000 */
[----:B------:R-:W-:Y:S02]  /*4da0*/  LOP3.LUT R3, R3, R14, RZ, 0x3c, !PT ;  /* 0x0000000e03037212 */ /* 0x000fe400078e3cff */
[----:B------:R-:W-:Y:S02]  /*4db0*/  FMNMX R14, R24, R19, !PT ;  /* 0x00000013180e7209 */ /* 0x000fe40007800000 */
[----:B------:R-:W-:Y:S02]  /*4dc0*/  FMNMX R18, R26, R23, !PT ;  /* 0x000000171a127209 */ /* 0x000fe40007800000 */
[----:B------:R-:W-:-:S02]  /*4dd0*/  FMNMX R21, R25, R14, !PT ;  /* 0x0000000e19157209 */ /* 0x000fc40007800000 */
[----:B------:R-:W-:Y:S02]  /*4de0*/  FMNMX R113, R27, R18, !PT ;  /* 0x000000121b717209 */ /* 0x000fe40007800000 */
[----:B------:R-:W-:Y:S02]  /*4df0*/  FMNMX R14, R28, R21, !PT ;  /* 0x000000151c0e7209 */ /* 0x000fe40007800000 */
[----:B------:R-:W-:Y:S02]  /*4e00*/  FMNMX R18, R30, R113, !PT ;  /* 0x000000711e127209 */ /* 0x000fe40007800000 */
        /* <DEDUP_REMOVED lines=54> */
[----:B------:R-:W-:-:S04]  /*5170*/  FMNMX R14, R84, R21, !PT ;  /* 0x00000015540e7209 */ /* 0x000fc80007800000 */
[----:B------:R-:W-:Y:S02]  /*5180*/  FMNMX R21, R85, R14, !PT ;  /* 0x0000000e55157209 */ /* 0x000fe40007800000 */
[----:B------:R-:W-:-:S03]  /*5190*/  FMNMX R14, R86, R113, !PT ;  /* 0x00000071560e7209 */ /* 0x000fc60007800000 */
[----:B------:R-:W1:Y:S01]  /*51a0*/  SHFL.BFLY PT, R18, R21, 0x1, 0x1f ;  /* 0x0c201f0015127f89 */ /* 0x000e6200000e0000 */
[----:B------:R-:W-:-:S05]  /*51b0*/  FMNMX R22, R87, R14, !PT ;  /* 0x0000000e57167209 */ /* 0x000fca0007800000 */
[----:B------:R-:W2:Y:S01]  /*51c0*/  SHFL.BFLY PT, R113, R22, 0x1, 0x1f ;  /* 0x0c201f0016717f89 */ /* 0x000ea200000e0000 */
[----:B-1----:R-:W-:Y:S01]  /*51d0*/  FMNMX R112, R21, R18, !PT ;  /* 0x0000001215707209 */ /* 0x002fe20007800000 */
[----:B------:R-:W-:-:S04]  /*51e0*/  IMAD R21, R6, 0x8, R11 ;  /* 0x0000000806157824 */ /* 0x000fc800078e020b */
[----:B------:R-:W1:Y:S01]  /*51f0*/  SHFL.BFLY PT, R115, R112, 0x2, 0x1f ;  /* 0x0c401f0070737f89 */ /* 0x000e6200000e0000 */
[----:B--2---:R-:W-:Y:S02]  /*5200*/  FMNMX R113, R22, R113, !PT ;  /* 0x0000007116717209 */ /* 0x004fe40007800000 */
[----:B------:R-:W-:-:S03]  /*5210*/  PRMT R21, RZ, 0x654, R21 ;  /* 0x00000654ff157816 */ /* 0x000fc60000000015 */
[----:B------:R-:W2:Y:S01]  /*5220*/  SHFL.BFLY PT, R18, R113, 0x2, 0x1f ;  /* 0x0c401f0071127f89 */ /* 0x000ea200000e0000 */
[----:B------:R3:W-:Y:S01]  /*5230*/  SYNCS.ARRIVE.TRANS64.RED.A1T0 RZ, [R21+URZ], RZ ;  /* 0x000000ff15ff79a7 */ /* 0x0007e2000810043f */
[----:B-1----:R-:W-:Y:S02]  /*5240*/  FMNMX R14, R112, R115, !PT ;  /* 0x00000073700e7209 */ /* 0x002fe40007800000 */
[----:B------:R-:W-:Y:S02]  /*5250*/  LEA R115, R15, R2, 0x3 ;  /* 0x000000020f737211 */ /* 0x000fe400078e18ff */
[C---:B------:R-:W-:Y:S02]  /*5260*/  FSETP.NEU.AND P3, PT, R14.reuse, -INF , PT ;  /* 0xff8000000e00780b */ /* 0x040fe40003f6d000 */
[----:B--2---:R-:W-:Y:S02]  /*5270*/  FMNMX R18, R113, R18, !PT ;  /* 0x0000001271127209 */ /* 0x004fe40007800000 */
[----:B------:R-:W-:-:S02]  /*5280*/  FSEL R20, R14, RZ, P3 ;  /* 0x000000ff0e147208 */ /* 0x000fc40001800000 */
[----:B------:R-:W-:Y:S02]  /*5290*/  FSETP.NEU.AND P3, PT, R18, -INF , PT ;  /* 0xff8000001200780b */ /* 0x000fe40003f6d000 */
[----:B------:R-:W-:Y:S01]  /*52a0*/  SHF.L.U32 R112, R3, 0x1f, RZ ;  /* 0x0000001f03707819 */ /* 0x000fe200000006ff */
[----:B------:R-:W-:Y:S01]  /*52b0*/  FADD R19, -R20, R19 ;  /* 0x0000001314137221 */ /* 0x000fe20000000100 */
[----:B------:R-:W-:Y:S02]  /*52c0*/  FSEL R114, R18, RZ, P3 ;  /* 0x000000ff12727208 */ /* 0x000fe40001800000 */
[----:B------:R-:W1:Y:S01]  /*52d0*/  SYNCS.PHASECHK.TRANS64.TRYWAIT P5, [R115+URZ+0xd800], R112 ;  /* 0x00d80070730075a7 */ /* 0x000e6200080a017f */
[----:B------:R-:W-:Y:S02]  /*52e0*/  FMUL R22, R19, UR22 ;  /* 0x0000001613167c20 */ /* 0x000fe40008400000 */
[----:B------:R-:W-:-:S03]  /*52f0*/  FADD R19, -R114, R23 ;  /* 0x0000001772137221 */ /* 0x000fc60000000100 */
[----:B------:R-:W-:Y:S01]  /*5300*/  FSETP.GEU.AND P3, PT, R22, -126, PT ;  /* 0xc2fc00001600780b */ /* 0x000fe20003f6e000 */
[----:B------:R-:W-:Y:S01]  /*5310*/  FMUL R113, R19, UR22 ;  /* 0x0000001613717c20 */ /* 0x000fe20008400000 */
[----:B------:R-:W-:-:S04]  /*5320*/  FMUL R19, R114, UR22 ;  /* 0x0000001672137c20 */ /* 0x000fc80008400000 */
[----:B------:R-:W-:Y:S01]  /*5330*/  FSETP.GEU.AND P4, PT, R113, -126, PT ;  /* 0xc2fc00007100780b */ /* 0x000fe20003f8e000 */
[--C-:B------:R-:W-:Y:S01]  /*5340*/  FFMA R26, R26, UR22, -R19.reuse ;  /* 0x000000161a1a7c23 */ /* 0x100fe20008000813 */
[----:B------:R-:W-:-:S04]  /*5350*/  FFMA R23, R27, UR22, -R19 ;  /* 0x000000161b177c23 */ /* 0x000fc80008000813 */
[----:B------:R-:W-:Y:S01]  /*5360*/  FSETP.GEU.AND P6, PT, R26, -126, PT ;  /* 0xc2fc00001a00780b */ /* 0x000fe20003fce000 */
[----:B------:R-:W-:-:S06]  /*5370*/  @!P3 FMUL R22, R22, 0.5 ;  /* 0x3f0000001616b820 */ /* 0x000fcc0000400000 */
[----:B------:R-:W-:Y:S01]  /*5380*/  @!P4 FMUL R113, R113, 0.5 ;  /* 0x3f0000007171c820 */ /* 0x000fe20000400000 */
[----:B------:R-:W2:Y:S08]  /*5390*/  MUFU.EX2 R22, R22 ;  /* 0x0000001600167308 */ /* 0x000eb00000000800 */
[----:B------:R-:W4:Y:S01]  /*53a0*/  MUFU.EX2 R113, R113 ;  /* 0x0000007100717308 */ /* 0x000f220000000800 */
[----:B-1-3--:R-:W-:Y:S05]  /*53b0*/  @!P5 BRA `(.L_x_30) ;  /* 0x0000007c0038d947 */ /* 0x00afea0003800000 */
.L_x_84:
[----:B------:R-:W-:Y:S01]  /*53c0*/  @!P6 FMUL R26, R26, 0.5 ;  /* 0x3f0000001a1ae820 */ /* 0x000fe20000400000 */
[----:B------:R-:W-:Y:S01]  /*53d0*/  FMUL R20, R20, UR22 ;  /* 0x0000001614147c20 */ /* 0x000fe20008400000 */
[--C-:B------:R-:W-:Y:S01]  /*53e0*/  FFMA R27, R30, UR22, -R19.reuse ;  /* 0x000000161e1b7c23 */ /* 0x100fe20008000813 */
[----:B--2---:R-:W-:Y:S01]  /*53f0*/  @!P3 FMUL R22, R22, R22 ;  /* 0x000000161616b220 */ /* 0x004fe20000400000 */
[----:B-1----:R1:W2:Y:S01]  /*5400*/  MUFU.EX2 R112, R26 ;  /* 0x0000001a00707308 */ /* 0x0022a20000000800 */
[--C-:B------:R-:W-:Y:S01]  /*5410*/  FFMA R24, R24, UR22, -R20.reuse ;  /* 0x0000001618187c23 */ /* 0x100fe20008000814 */
[--C-:B------:R-:W-:Y:S01]  /*5420*/  FFMA R31, R31, UR22, -R19.reuse ;  /* 0x000000161f1f7c23 */ /* 0x100fe20008000813 */
[----:B------:R-:W-:Y:S01]  /*5430*/  FSETP.GEU.AND P3, PT, R27, -126, PT ;  /* 0xc2fc00001b00780b */ /* 0x000fe20003f6e000 */
[--C-:B------:R-:W-:Y:S01]  /*5440*/  FFMA R116, R34, UR22, -R19.reuse ;  /* 0x0000001622747c23 */ /* 0x100fe20008000813 */
[----:B----4-:R-:W-:Y:S01]  /*5450*/  @!P4 FMUL R113, R113, R113 ;  /* 0x000000717171c220 */ /* 0x010fe20000400000 */
[----:B------:R-:W-:Y:S01]  /*5460*/  FSETP.GEU.AND P5, PT, R23, -126, PT ;  /* 0xc2fc00001700780b */ /* 0x000fe20003fae000 */
[--C-:B------:R-:W-:Y:S01]  /*5470*/  FFMA R118, R38, UR22, -R19.reuse ;  /* 0x0000001626767c23 */ /* 0x100fe20008000813 */
[----:B------:R-:W-:Y:S01]  /*5480*/  FSETP.GEU.AND P4, PT, R31, -126, PT ;  /* 0xc2fc00001f00780b */ /* 0x000fe20003f8e000 */
[--C-:B-1----:R-:W-:Y:S01]  /*5490*/  FFMA R26, R28, UR22, -R20.reuse ;  /* 0x000000161c1a7c23 */ /* 0x102fe20008000814 */
[--C-:B------:R-:W-:Y:S01]  /*54a0*/  FFMA R25, R25, UR22, -R20.reuse ;  /* 0x0000001619197c23 */ /* 0x100fe20008000814 */
[--C-:B------:R-:W-:Y:S01]  /*54b0*/  FFMA R39, R39, UR22, -R19.reuse ;  /* 0x0000001627277c23 */ /* 0x100fe20008000813 */
[--C-:B------:R-:W-:Y:S01]  /*54c0*/  FFMA R117, R35, UR22, -R19.reuse ;  /* 0x0000001623757c23 */ /* 0x100fe20008000813 */
[--C-:B------:R-:W-:Y:S01]  /*54d0*/  FFMA R36, R36, UR22, -R20.reuse ;  /* 0x0000001624247c23 */ /* 0x100fe20008000814 */
[--C-:B------:R-:W-:Y:S01]  /*54e0*/  FFMA R40, R40, UR22, -R20.reuse ;  /* 0x0000001628287c23 */ /* 0x100fe20008000814 */
[--C-:B------:R-:W-:Y:S01]  /*54f0*/  FFMA R33, R33, UR22, -R20.reuse ;  /* 0x0000001621217c23 */ /* 0x100fe20008000814 */
[----:B------:R-:W-:Y:S01]  /*5500*/  @!P3 FMUL R27, R27, 0.5 ;  /* 0x3f0000001b1bb820 */ /* 0x000fe20000400000 */
[----:B--2---:R-:W-:Y:S01]  /*5510*/  @!P6 FMUL R112, R112, R112 ;  /* 0x000000707070e220 */ /* 0x004fe20000400000 */
[----:B------:R-:W-:Y:S01]  /*5520*/  FSETP.GEU.AND P6, PT, R24, -126, PT ;  /* 0xc2fc00001800780b */ /* 0x000fe20003fce000 */
[----:B------:R-:W-:Y:S01]  /*5530*/  @!P5 FMUL R23, R23, 0.5 ;  /* 0x3f0000001717d820 */ /* 0x000fe20000400000 */
[----:B------:R1:W2:Y:S01]  /*5540*/  MUFU.EX2 R21, R27 ;  /* 0x0000001b00157308 */ /* 0x0002a20000000800 */
[----:B------:R-:W-:Y:S01]  /*5550*/  @!P4 FMUL R31, R31, 0.5 ;  /* 0x3f0000001f1fc820 */ /* 0x000fe20000400000 */
[--C-:B------:R-:W-:Y:S01]  /*5560*/  FFMA R46, R46, UR22, -R19.reuse ;  /* 0x000000162e2e7c23 */ /* 0x100fe20008000813 */
[--C-:B------:R-:W-:Y:S01]  /*5570*/  FFMA R43, R43, UR22, -R19.reuse ;  /* 0x000000162b2b7c23 */ /* 0x100fe20008000813 */
[--C-:B------:R-:W-:Y:S01]  /*5580*/  FFMA R47, R47, UR22, -R19.reuse ;  /* 0x000000162f2f7c23 */ /* 0x100fe20008000813 */
[----:B------:R-:W-:Y:S01]  /*5590*/  R2UR UR6, R15 ;  /* 0x000000000f0672ca */ /* 0x000fe200000e0000 */
[-C--:B------:R-:W-:Y:S01]  /*55a0*/  FMUL R104, R104, R22.reuse ;  /* 0x0000001668687220 */ /* 0x080fe20000400000 */
[-C--:B------:R-:W-:Y:S01]  /*55b0*/  FMUL R105, R105, R22.reuse ;  /* 0x0000001669697220 */ /* 0x080fe20000400000 */
[----:B------:R-:W3:Y:S01]  /*55c0*/  MUFU.EX2 R30, R31 ;  /* 0x0000001f001e7308 */ /* 0x000ee20000000800 */
[--C-:B-1----:R-:W-:Y:S01]  /*55d0*/  FFMA R27, R29, UR22, -R20.reuse ;  /* 0x000000161d1b7c23 */ /* 0x102fe20008000814 */
[-C--:B------:R-:W-:Y:S01]  /*55e0*/  FMUL R108, R108, R22.reuse ;  /* 0x000000166c6c7220 */ /* 0x080fe20000400000 */
[----:B------:R-:W-:Y:S01]  /*55f0*/  @!P6 FMUL R24, R24, 0.5 ;  /* 0x3f0000001818e820 */ /* 0x000fe20000400000 */
[-C--:B------:R-:W-:Y:S01]  /*5600*/  FMUL R109, R109, R22.reuse ;  /* 0x000000166d6d7220 */ /* 0x080fe20000400000 */
[-C--:B------:R-:W-:Y:S01]  /*5610*/  FMUL R106, R106, R113.reuse ;  /* 0x000000716a6a7220 */ /* 0x080fe20000400000 */
[-C--:B------:R-:W-:Y:S01]  /*5620*/  FMUL R107, R107, R113.reuse ;  /* 0x000000716b6b7220 */ /* 0x080fe20000400000 */
[----:B------:R-:W-:Y:S01]  /*5630*/  FMUL R110, R110, R113 ;  /* 0x000000716e6e7220 */ /* 0x000fe20000400000 */
[----:B------:R1:W4:Y:S01]  /*5640*/  MUFU.EX2 R115, R24 ;  /* 0x0000001800737308 */ /* 0x0003220000000800 */
[----:B--2---:R-:W-:Y:S01]  /*5650*/  @!P3 FMUL R21, R21, R21 ;  /* 0x000000151515b220 */ /* 0x004fe20000400000 */
[----:B------:R-:W-:Y:S01]  /*5660*/  FSETP.GEU.AND P3, PT, R26, -126, PT ;  /* 0xc2fc00001a00780b */ /* 0x000fe20003f6e000 */
[-C--:B------:R-:W-:Y:S01]  /*5670*/  FMUL R111, R111, R113.reuse ;  /* 0x000000716f6f7220 */ /* 0x080fe20000400000 */
[----:B------:R-:W-:Y:S01]  /*5680*/  UIMAD UR6, UR6, 0x300, UR23 ;  /* 0x00000300060678a4 */ /* 0x000fe2000f8e0217 */
[-C--:B------:R-:W-:Y:S01]  /*5690*/  FMUL R96, R96, R22.reuse ;  /* 0x0000001660607220 */ /* 0x080fe20000400000 */
[----:B------:R-:W-:Y:S01]  /*56a0*/  UMOV UR7, 0xc0000010 ;  /* 0xc000001000077882 */ /* 0x000fe20000000000 */
[----:B------:R-:W-:Y:S01]  /*56b0*/  FMUL R97, R97, R22 ;  /* 0x0000001661617220 */ /* 0x000fe20000400000 */
[----:B------:R-:W2:Y:S01]  /*56c0*/  MUFU.EX2 R23, R23 ;  /* 0x0000001700177308 */ /* 0x000ea20000000800 */
[--C-:B-1----:R-:W-:Y:S01]  /*56d0*/  FFMA R24, R32, UR22, -R20.reuse ;  /* 0x0000001620187c23 */ /* 0x102fe20008000814 */
[----:B---3--:R-:W-:Y:S01]  /*56e0*/  @!P4 FMUL R30, R30, R30 ;  /* 0x0000001e1e1ec220 */ /* 0x008fe20000400000 */
[----:B------:R-:W-:Y:S01]  /*56f0*/  FSETP.GEU.AND P4, PT, R27, -126, PT ;  /* 0xc2fc00001b00780b */ /* 0x000fe20003f8e000 */
[-C--:B------:R-:W-:Y:S01]  /*5700*/  FMUL R100, R100, R22.reuse ;  /* 0x0000001664647220 */ /* 0x080fe20000400000 */
[-C--:B------:R-:W-:Y:S01]  /*5710*/  FMUL R101, R101, R22.reuse ;  /* 0x0000001665657220 */ /* 0x080fe20000400000 */
[-C--:B------:R-:W-:Y:S01]  /*5720*/  FMUL R98, R98, R113.reuse ;  /* 0x0000007162627220 */ /* 0x080fe20000400000 */
[----:B------:R-:W-:Y:S01]  /*5730*/  @!P3 FMUL R26, R26, 0.5 ;  /* 0x3f0000001a1ab820 */ /* 0x000fe20000400000 */
[----:B------:R-:W-:Y:S01]  /*5740*/  FMUL R99, R99, R113 ;  /* 0x0000007163637220 */ /* 0x000fe20000400000 */
[----:B----4-:R-:W-:Y:S01]  /*5750*/  @!P6 FMUL R115, R115, R115 ;  /* 0x000000737373e220 */ /* 0x010fe20000400000 */
[----:B------:R-:W-:Y:S01]  /*5760*/  FSETP.GEU.AND P6, PT, R116, -126, PT ;  /* 0xc2fc00007400780b */ /* 0x000fe20003fce000 */
[----:B------:R1:W3:Y:S01]  /*5770*/  MUFU.EX2 R29, R26 ;  /* 0x0000001a001d7308 */ /* 0x0002e20000000800 */
[-C--:B------:R-:W-:Y:S01]  /*5780*/  FMUL R102, R102, R113.reuse ;  /* 0x0000007166667220 */ /* 0x080fe20000400000 */
[----:B------:R-:W-:Y:S01]  /*5790*/  FMUL R103, R103, R113 ;  /* 0x0000007167677220 */ /* 0x000fe20000400000 */
[----:B------:R-:W-:Y:S01]  /*57a0*/  UIADD3 UR8, UR6, 0x100, URZ ;  /* 0x0000010006087890 */ /* 0x000fe2000fffe03f */
[-C--:B------:R-:W-:Y:S01]  /*57b0*/  FMUL R88, R88, R22.reuse ;  /* 0x0000001658587220 */ /* 0x080fe20000400000 */
[----:B------:R-:W-:Y:S01]  /*57c0*/  @!P4 FMUL R27, R27, 0.5 ;  /* 0x3f0000001b1bc820 */ /* 0x000fe20000400000 */
[----:B--2---:R-:W-:Y:S01]  /*57d0*/  @!P5 FMUL R23, R23, R23 ;  /* 0x000000171717d220 */ /* 0x004fe20000400000 */
[----:B------:R-:W-:Y:S01]  /*57e0*/  FSETP.GEU.AND P5, PT, R25, -126, PT ;  /* 0xc2fc00001900780b */ /* 0x000fe20003fae000 */
[----:B------:R-:W-:Y:S01]  /*57f0*/  UMOV UR19, 0xc0000010 ;  /* 0xc000001000137882 */ /* 0x000fe20000000000 */
[----:B------:R2:W4:Y:S01]  /*5800*/  MUFU.EX2 R114, R27 ;  /* 0x0000001b00727308 */ /* 0x0005220000000800 */
[--C-:B-1----:R-:W-:Y:S01]  /*5810*/  FFMA R26, R42, UR22, -R19.reuse ;  /* 0x000000162a1a7c23 */ /* 0x102fe20008000813 */
[----:B------:R-:W-:Y:S01]  /*5820*/  UMOV UR18, UR8 ;  /* 0x0000000800127c82 */ /* 0x000fe20008000000 */
[----:B------:R-:W-:Y:S01]  /*5830*/  @!P6 FMUL R116, R116, 0.5 ;  /* 0x3f0000007474e820 */ /* 0x000fe20000400000 */
[-C--:B------:R-:W-:Y:S01]  /*5840*/  FMUL R89, R89, R22.reuse ;  /* 0x0000001659597220 */ /* 0x080fe20000400000 */
[-C--:B------:R-:W-:Y:S01]  /*5850*/  FMUL R92, R92, R22.reuse ;  /* 0x000000165c5c7220 */ /* 0x080fe20000400000 */
[----:B------:R-:W-:Y:S01]  /*5860*/  FMUL R93, R93, R22 ;  /* 0x000000165d5d7220 */ /* 0x000fe20000400000 */
[----:B------:R-:W-:Y:S01]  /*5870*/  FMUL R90, R90, R113 ;  /* 0x000000715a5a7220 */ /* 0x000fe20000400000 */
[----:B------:R-:W1:Y:S01]  /*5880*/  MUFU.EX2 R38, R116 ;  /* 0x0000007400267308 */ /* 0x000e620000000800 */
[----:B---3--:R-:W-:Y:S01]  /*5890*/  @!P3 FMUL R29, R29, R29 ;  /* 0x0000001d1d1db220 */ /* 0x008fe20000400000 */
[----:B------:R-:W-:Y:S01]  /*58a0*/  FSETP.GEU.AND P3, PT, R118, -126, PT ;  /* 0xc2fc00007600780b */ /* 0x000fe20003f6e000 */
[----:B------:R-:W-:Y:S01]  /*58b0*/  @!P5 FMUL R25, R25, 0.5 ;  /* 0x3f0000001919d820 */ /* 0x000fe20000400000 */
[----:B--2---:R-:W-:Y:S01]  /*58c0*/  F2FP.BF16.F32.PACK_AB R27, R30, R21 ;  /* 0x000000151e1b723e */ /* 0x004fe200000010ff */
[-C--:B------:R-:W-:Y:S01]  /*58d0*/  FMUL R91, R91, R113.reuse ;  /* 0x000000715b5b7220 */ /* 0x080fe20000400000 */
[-C--:B------:R-:W-:Y:S01]  /*58e0*/  FMUL R94, R94, R113.reuse ;  /* 0x000000715e5e7220 */ /* 0x080fe20000400000 */
[----:B------:R-:W-:Y:S01]  /*58f0*/  FMUL R95, R95, R113 ;  /* 0x000000715f5f7220 */ /* 0x000fe20000400000 */
[----:B------:R2:W3:Y:S01]  /*5900*/  MUFU.EX2 R28, R25 ;  /* 0x00000019001c7308 */ /* 0x0004e20000000800 */
[----:B----4-:R-:W-:Y:S01]  /*5910*/  @!P4 FMUL R114, R114, R114 ;  /* 0x000000727272c220 */ /* 0x010fe20000400000 */
[----:B------:R-:W-:Y:S01]  /*5920*/  FSETP.GEU.AND P4, PT, R39, -126, PT ;  /* 0xc2fc00002700780b */ /* 0x000fe20003f8e000 */
[----:B------:R-:W-:Y:S01]  /*5930*/  UIADD3 UR10, UR6, 0x200, URZ ;  /* 0x00000200060a7890 */ /* 0x000fe2000fffe03f */
[--C-:B------:R-:W-:Y:S01]  /*5940*/  FFMA R41, R41, UR22, -R20.reuse ;  /* 0x0000001629297c23 */ /* 0x100fe20008000814 */
[----:B------:R-:W-:Y:S01]  /*5950*/  UMOV UR11, 0xc0000010 ;  /* 0xc0000010000b7882 */ /* 0x000fe20000000000 */
[----:B------:R-:W-:Y:S01]  /*5960*/  UIADD3 UR8, UR6, 0x20, URZ ;  /* 0x0000002006087890 */ /* 0x000fe2000fffe03f */
[----:B------:R-:W-:Y:S01]  /*5970*/  @!P3 FMUL R118, R118, 0.5 ;  /* 0x3f0000007676b820 */ /* 0x000fe20000400000 */
[--C-:B------:R-:W-:Y:S01]  /*5980*/  FFMA R51, R51, UR22, -R19.reuse ;  /* 0x0000001633337c23 */ /* 0x100fe20008000813 */
[----:B-1----:R-:W-:Y:S01]  /*5990*/  @!P6 FMUL R38, R38, R38 ;  /* 0x000000262626e220 */ /* 0x002fe20000400000 */
[----:B------:R-:W-:Y:S01]  /*59a0*/  FSETP.GEU.AND P6, PT, R24, -126, PT ;  /* 0xc2fc00001800780b */ /* 0x000fe20003fce000 */
[----:B------:R-:W1:Y:S01]  /*59b0*/  MUFU.EX2 R34, R118 ;  /* 0x0000007600227308 */ /* 0x000e620000000800 */
[--C-:B--2---:R-:W-:Y:S01]  /*59c0*/  FFMA R25, R37, UR22, -R20.reuse ;  /* 0x0000001625197c23 */ /* 0x104fe20008000814 */
[--C-:B------:R-:W-:Y:S01]  /*59d0*/  FFMA R55, R55, UR22, -R19.reuse ;  /* 0x0000001637377c23 */ /* 0x100fe20008000813 */
[--C-:B------:R-:W-:Y:S01]  /*59e0*/  FFMA R49, R49, UR22, -R20.reuse ;  /* 0x0000001631317c23 */ /* 0x100fe20008000814 */
[----:B------:R-:W-:Y:S01]  /*59f0*/  @!P4 FMUL R39, R39, 0.5 ;  /* 0x3f0000002727c820 */ /* 0x000fe20000400000 */
[--C-:B------:R-:W-:Y:S01]  /*5a00*/  FFMA R52, R52, UR22, -R20.reuse ;  /* 0x0000001634347c23 */ /* 0x100fe20008000814 */
[----:B---3--:R-:W-:Y:S01]  /*5a10*/  @!P5 FMUL R28, R28, R28 ;  /* 0x0000001c1c1cd220 */ /* 0x008fe20000400000 */
[----:B------:R-:W-:Y:S01]  /*5a20*/  FSETP.GEU.AND P5, PT, R117, -126, PT ;  /* 0xc2fc00007500780b */ /* 0x000fe20003fae000 */
[----:B------:R-:W2:Y:S01]  /*5a30*/  MUFU.EX2 R35, R39 ;  /* 0x0000002700237308 */ /* 0x000ea20000000800 */
[--C-:B------:R-:W-:Y:S01]  /*5a40*/  FFMA R53, R53, UR22, -R20.reuse ;  /* 0x0000001635357c23 */ /* 0x100fe20008000814 */
[--C-:B------:R-:W-:Y:S01]  /*5a50*/  FFMA R59, R59, UR22, -R19.reuse ;  /* 0x000000163b3b7c23 */ /* 0x100fe20008000813 */
[--C-:B------:R-:W-:Y:S01]  /*5a60*/  FFMA R56, R56, UR22, -R20.reuse ;  /* 0x0000001638387c23 */ /* 0x100fe20008000814 */
[----:B------:R-:W-:Y:S01]  /*5a70*/  @!P6 FMUL R24, R24, 0.5 ;  /* 0x3f0000001818e820 */ /* 0x000fe20000400000 */
[--C-:B------:R-:W-:Y:S01]  /*5a80*/  FFMA R62, R62, UR22, -R19.reuse ;  /* 0x000000163e3e7c23 */ /* 0x100fe20008000813 */
[----:B------:R-:W-:Y:S01]  /*5a90*/  UIADD3 UR12, UR6, 0x220, URZ ;  /* 0x00000220060c7890 */ /* 0x000fe2000fffe03f */
[--C-:B------:R-:W-:Y:S01]  /*5aa0*/  FFMA R67, R67, UR22, -R19.reuse ;  /* 0x0000001643437c23 */ /* 0x100fe20008000813 */
[----:B------:R3:W4:Y:S01]  /*5ab0*/  MUFU.EX2 R116, R24 ;  /* 0x0000001800747308 */ /* 0x0007220000000800 */
[----:B-1----:R-:W-:Y:S01]  /*5ac0*/  @!P3 FMUL R34, R34, R34 ;  /* 0x000000222222b220 */ /* 0x002fe20000400000 */
[----:B------:R-:W-:Y:S01]  /*5ad0*/  FSETP.GEU.AND P3, PT, R36, -126, PT ;  /* 0xc2fc00002400780b */ /* 0x000fe20003f6e000 */
[--C-:B------:R-:W-:Y:S01]  /*5ae0*/  FFMA R71, R71, UR22, -R19.reuse ;  /* 0x0000001647477c23 */ /* 0x100fe20008000813 */
[----:B------:R-:W-:Y:S01]  /*5af0*/  @!P5 FMUL R117, R117, 0.5 ;  /* 0x3f0000007575d820 */ /* 0x000fe20000400000 */
[--C-:B------:R-:W-:Y:S01]  /*5b00*/  FFMA R65, R65, UR22, -R20.reuse ;  /* 0x0000001641417c23 */ /* 0x100fe20008000814 */
[--C-:B------:R-:W-:Y:S01]  /*5b10*/  FFMA R69, R69, UR22, -R20.reuse ;  /* 0x0000001645457c23 */ /* 0x100fe20008000814 */
[--C-:B------:R-:W-:Y:S01]  /*5b20*/  FFMA R74, R74, UR22, -R19.reuse ;  /* 0x000000164a4a7c23 */ /* 0x100fe20008000813 */
[----:B------:R-:W1:Y:S01]  /*5b30*/  MUFU.EX2 R31, R117 ;  /* 0x00000075001f7308 */ /* 0x000e620000000800 */
[----:B--2---:R-:W-:Y:S01]  /*5b40*/  @!P4 FMUL R35, R35, R35 ;  /* 0x000000232323c220 */ /* 0x004fe20000400000 */
[----:B------:R-:W-:Y:S01]  /*5b50*/  FSETP.GEU.AND P4, PT, R25, -126, PT ;  /* 0xc2fc00001900780b */ /* 0x000fe20003f8e000 */
[--C-:B---3--:R-:W-:Y:S01]  /*5b60*/  FFMA R24, R44, UR22, -R20.reuse ;  /* 0x000000162c187c23 */ /* 0x108fe20008000814 */
[--C-:B------:R-:W-:Y:S01]  /*5b70*/  FFMA R72, R72, UR22, -R20.reuse ;  /* 0x0000001648487c23 */ /* 0x100fe20008000814 */
[--C-:B------:R-:W-:Y:S01]  /*5b80*/  FFMA R73, R73, UR22, -R20.reuse ;  /* 0x0000001649497c23 */ /* 0x100fe20008000814 */
[--C-:B------:R-:W-:Y:S01]  /*5b90*/  FFMA R76, R76, UR22, -R20.reuse ;  /* 0x000000164c4c7c23 */ /* 0x100fe20008000814 */
[----:B------:R-:W-:Y:S01]  /*5ba0*/  @!P3 FMUL R36, R36, 0.5 ;  /* 0x3f0000002424b820 */ /* 0x000fe20000400000 */
[--C-:B------:R-:W-:Y:S01]  /*5bb0*/  FFMA R77, R77, UR22, -R20.reuse ;  /* 0x000000164d4d7c23 */ /* 0x100fe20008000814 */
[----:B----4-:R-:W-:Y:S01]  /*5bc0*/  @!P6 FMUL R116, R116, R116 ;  /* 0x000000747474e220 */ /* 0x010fe20000400000 */
[----:B------:R-:W-:Y:S01]  /*5bd0*/  FSETP.GEU.AND P6, PT, R26, -126, PT ;  /* 0xc2fc00001a00780b */ /* 0x000fe20003fce000 */
[----:B------:R-:W2:Y:S01]  /*5be0*/  MUFU.EX2 R32, R36 ;  /* 0x0000002400207308 */ /* 0x000ea20000000800 */
[--C-:B------:R-:W-:Y:S01]  /*5bf0*/  FFMA R82, R82, UR22, -R19.reuse ;  /* 0x0000001652527c23 */ /* 0x100fe20008000813 */
[----:B------:R-:W-:Y:S01]  /*5c00*/  FFMA R83, R83, UR22, -R19 ;  /* 0x0000001653537c23 */ /* 0x000fe20008000813 */
[--C-:B------:R-:W-:Y:S01]  /*5c10*/  FFMA R80, R80, UR22, -R20.reuse ;  /* 0x0000001650507c23 */ /* 0x100fe20008000814 */
[----:B------:R-:W-:Y:S01]  /*5c20*/  @!P4 FMUL R25, R25, 0.5 ;  /* 0x3f0000001919c820 */ /* 0x000fe20000400000 */
[--C-:B------:R-:W-:Y:S01]  /*5c30*/  FFMA R81, R81, UR22, -R20.reuse ;  /* 0x0000001651517c23 */ /* 0x100fe20008000814 */
[----:B-1----:R-:W-:Y:S01]  /*5c40*/  @!P5 FMUL R31, R31, R31 ;  /* 0x0000001f1f1fd220 */ /* 0x002fe20000400000 */
[----:B------:R-:W-:Y:S01]  /*5c50*/  FSETP.GEU.AND P5, PT, R33, -126, PT ;  /* 0xc2fc00002100780b */ /* 0x000fe20003fae000 */
[----:B------:R1:W3:Y:S01]  /*5c60*/  MUFU.EX2 R117, R25 ;  /* 0x0000001900757308 */ /* 0x0002e20000000800 */
[----:B------:R-:W-:Y:S01]  /*5c70*/  FFMA R84, R84, UR22, -R20 ;  /* 0x0000001654547c23 */ /* 0x000fe20008000814 */
[----:B------:R-:W-:Y:S01]  /*5c80*/  VIADD R6, R6, 0x1 ;  /* 0x0000000106067836 */ /* 0x000fe20000000000 */
[----:B------:R-:W-:Y:S01]  /*5c90*/  IADD3 R15, R15, 0x1, RZ ;  /* 0x000000010f0f7810 */ /* 0x000fe20007ffe0ff */
[----:B------:R-:W-:-:S04]  /*5ca0*/  @!P6 FMUL R26, R26, 0.5 ;  /* 0x3f0000001a1ae820 */ /* 0x000fc80000400000 */
[----:B------:R4:W5:Y:S01]  /*5cb0*/  MUFU.EX2 R42, R26 ;  /* 0x0000001a002a7308 */ /* 0x0009620000000800 */
[----:B--2---:R-:W-:Y:S01]  /*5cc0*/  @!P3 FMUL R32, R32, R32 ;  /* 0x000000202020b220 */ /* 0x004fe20000400000 */
[----:B------:R-:W-:Y:S01]  /*5cd0*/  FSETP.GEU.AND P3, PT, R46, -126, PT ;  /* 0xc2fc00002e00780b */ /* 0x000fe20003f6e000 */
[----:B-1----:R-:W-:Y:S01]  /*5ce0*/  FFMA R25, R45, UR22, -R20 ;  /* 0x000000162d197c23 */ /* 0x002fe20008000814 */
[----:B------:R-:W-:-:S04]  /*5cf0*/  @!P5 FMUL R33, R33, 0.5 ;  /* 0x3f0000002121d820 */ /* 0x000fc80000400000 */
[----:B------:R-:W1:Y:S01]  /*5d00*/  MUFU.EX2 R37, R33 ;  /* 0x0000002100257308 */ /* 0x000e620000000800 */
[----:B----4-:R-:W-:Y:S01]  /*5d10*/  FFMA R26, R50, UR22, -R19 ;  /* 0x00000016321a7c23 */ /* 0x010fe20008000813 */
[----:B---3--:R-:W-:Y:S01]  /*5d20*/  @!P4 FMUL R117, R117, R117 ;  /* 0x000000757575c220 */ /* 0x008fe20000400000 */
[----:B------:R-:W-:-:S04]  /*5d30*/  FSETP.GEU.AND P4, PT, R47, -126, PT ;  /* 0xc2fc00002f00780b */ /* 0x000fc80003f8e000 */
[----:B------:R-:W-:Y:S01]  /*5d40*/  @!P3 FMUL R46, R46, 0.5 ;  /* 0x3f0000002e2eb820 */ /* 0x000fe20000400000 */
[----:B-----5:R-:W-:Y:S01]  /*5d50*/  @!P6 FMUL R42, R42, R42 ;  /* 0x0000002a2a2ae220 */ /* 0x020fe20000400000 */
[----:B------:R-:W-:Y:S02]  /*5d60*/  FSETP.GEU.AND P6, PT, R40, -126, PT ;  /* 0xc2fc00002800780b */ /* 0x000fe40003fce000 */
[----:B------:R-:W2:Y:S05]  /*5d70*/  MUFU.EX2 R36, R46 ;  /* 0x0000002e00247308 */ /* 0x000eaa0000000800 */
[----:B------:R-:W-:Y:S01]  /*5d80*/  @!P4 FMUL R47, R47, 0.5 ;  /* 0x3f0000002f2fc820 */ /* 0x000fe20000400000 */
[----:B-1----:R-:W-:Y:S01]  /*5d90*/  @!P5 FMUL R37, R37, R37 ;  /* 0x000000252525d220 */ /* 0x002fe20000400000 */
[----:B------:R-:W-:-:S02]  /*5da0*/  FSETP.GEU.AND P5, PT, R43, -126, PT ;  /* 0xc2fc00002b00780b */ /* 0x000fc40003fae000 */
[----:B------:R-:W1:Y:S02]  /*5db0*/  MUFU.EX2 R39, R47 ;  /* 0x0000002f00277308 */ /* 0x000e640000000800 */
[----:B------:R-:W-:-:S06]  /*5dc0*/  @!P6 FMUL R40, R40, 0.5 ;  /* 0x3f0000002828e820 */ /* 0x000fcc0000400000 */
[----:B------:R3:W4:Y:S01]  /*5dd0*/  MUFU.EX2 R45, R40 ;  /* 0x00000028002d7308 */ /* 0x0007220000000800 */
[----:B--2---:R-:W-:Y:S01]  /*5de0*/  @!P3 FMUL R36, R36, R36 ;  /* 0x000000242424b220 */ /* 0x004fe20000400000 */
[----:B------:R-:W-:Y:S01]  /*5df0*/  FSETP.GEU.AND P3, PT, R24, -126, PT ;  /* 0xc2fc00001800780b */ /* 0x000fe20003f6e000 */
[----:B------:R-:W-:-:S05]  /*5e00*/  @!P5 FMUL R43, R43, 0.5 ;  /* 0x3f0000002b2bd820 */ /* 0x000fca0000400000 */
[----:B------:R-:W2:Y:S01]  /*5e10*/  MUFU.EX2 R33, R43 ;  /* 0x0000002b00217308 */ /* 0x000ea20000000800 */
[----:B-1----:R-:W-:Y:S01]  /*5e20*/  @!P4 FMUL R39, R39, R39 ;  /* 0x000000272727c220 */ /* 0x002fe20000400000 */
[----:B------:R-:W-:Y:S01]  /*5e30*/  FSETP.GEU.AND P4, PT, R25, -126, PT ;  /* 0xc2fc00001900780b */ /* 0x000fe20003f8e000 */
[----:B---3--:R-:W-:-:S04]  /*5e40*/  FFMA R40, R54, UR22, -R19 ;  /* 0x0000001636287c23 */ /* 0x008fc80008000813 */
[----:B------:R-:W-:Y:S01]  /*5e50*/  @!P3 FMUL R24, R24, 0.5 ;  /* 0x3f0000001818b820 */ /* 0x000fe20000400000 */
[----:B----4-:R-:W-:Y:S01]  /*5e60*/  @!P6 FMUL R45, R45, R45 ;  /* 0x0000002d2d2de220 */ /* 0x010fe20000400000 */
[----:B------:R-:W-:Y:S02]  /*5e70*/  FSETP.GEU.AND P6, PT, R26, -126, PT ;  /* 0xc2fc00001a00780b */ /* 0x000fe40003fce000 */
[----:B------:R1:W3:Y:S04]  /*5e80*/  MUFU.EX2 R43, R24 ;  /* 0x00000018002b7308 */ /* 0x0002e80000000800 */
[----:B------:R-:W-:Y:S01]  /*5e90*/  @!P4 FMUL R25, R25, 0.5 ;  /* 0x3f0000001919c820 */ /* 0x000fe20000400000 */
[----:B--2---:R-:W-:Y:S01]  /*5ea0*/  @!P5 FMUL R33, R33, R33 ;  /* 0x000000212121d220 */ /* 0x004fe20000400000 */
[----:B------:R-:W-:-:S02]  /*5eb0*/  FSETP.GEU.AND P5, PT, R41, -126, PT ;  /* 0xc2fc00002900780b */ /* 0x000fc40003fae000 */
[----:B------:R2:W4:Y:S01]  /*5ec0*/  MUFU.EX2 R46, R25 ;  /* 0x00000019002e7308 */ /* 0x0005220000000800 */
[----:B-1----:R-:W-:Y:S02]  /*5ed0*/  FFMA R24, R48, UR22, -R20 ;  /* 0x0000001630187c23 */ /* 0x002fe40008000814 */
[----:B------:R-:W-:-:S05]  /*5ee0*/  @!P6 FMUL R26, R26, 0.5 ;  /* 0x3f0000001a1ae820 */ /* 0x000fca0000400000 */
[----:B------:R1:W5:Y:S01]  /*5ef0*/  MUFU.EX2 R50, R26 ;  /* 0x0000001a00327308 */ /* 0x0003620000000800 */
[----:B--2---:R-:W-:Y:S01]  /*5f00*/  FFMA R25, R58, UR22, -R19 ;  /* 0x000000163a197c23 */ /* 0x004fe20008000813 */
[----:B---3--:R-:W-:Y:S01]  /*5f10*/  @!P3 FMUL R43, R43, R43 ;  /* 0x0000002b2b2bb220 */ /* 0x008fe20000400000 */
[----:B------:R-:W-:Y:S01]  /*5f20*/  FSETP.GEU.AND P3, PT, R40, -126, PT ;  /* 0xc2fc00002800780b */ /* 0x000fe20003f6e000 */
[----:B------:R-:W-:-:S04]  /*5f30*/  @!P5 FMUL R41, R41, 0.5 ;  /* 0x3f0000002929d820 */ /* 0x000fc80000400000 */
[----:B------:R-:W2:Y:S01]  /*5f40*/  MUFU.EX2 R44, R41 ;  /* 0x00000029002c7308 */ /* 0x000ea20000000800 */
[----:B-1----:R-:W-:Y:S01]  /*5f50*/  F2FP.BF16.F32.PACK_AB R26, R114, R29 ;  /* 0x0000001d721a723e */ /* 0x002fe200000010ff */
[----:B----4-:R-:W-:Y:S01]  /*5f60*/  @!P4 FMUL R46, R46, R46 ;  /* 0x0000002e2e2ec220 */ /* 0x010fe20000400000 */
[----:B------:R-:W-:-:S05]  /*5f70*/  FSETP.GEU.AND P4, PT, R55, -126, PT ;  /* 0xc2fc00003700780b */ /* 0x000fca0003f8e000 */
[----:B------:R-:W-:Y:S01]  /*5f80*/  @!P3 FMUL R40, R40, 0.5 ;  /* 0x3f0000002828b820 */ /* 0x000fe20000400000 */
[----:B-----5:R-:W-:Y:S01]  /*5f90*/  @!P6 FMUL R50, R50, R50 ;  /* 0x000000323232e220 */ /* 0x020fe20000400000 */
[----:B------:R-:W-:-:S04]  /*5fa0*/  FSETP.GEU.AND P6, PT, R24, -126, PT ;  /* 0xc2fc00001800780b */ /* 0x000fc80003fce000 */
[----:B------:R-:W1:Y:S02]  /*5fb0*/  MUFU.EX2 R40, R40 ;  /* 0x0000002800287308 */ /* 0x000e640000000800 */
[----:B------:R-:W-:Y:S01]  /*5fc0*/  @!P4 FMUL R55, R55, 0.5 ;  /* 0x3f0000003737c820 */ /* 0x000fe20000400000 */
[----:B--2---:R-:W-:Y:S01]  /*5fd0*/  @!P5 FMUL R44, R44, R44 ;  /* 0x0000002c2c2cd220 */ /* 0x004fe20000400000 */
[----:B------:R-:W-:-:S04]  /*5fe0*/  FSETP.GEU.AND P5, PT, R51, -126, PT ;  /* 0xc2fc00003300780b */ /* 0x000fc80003fae000 */
[----:B------:R2:W3:Y:S01]  /*5ff0*/  MUFU.EX2 R47, R55 ;  /* 0x00000037002f7308 */ /* 0x0004e20000000800 */
[----:B------:R-:W-:-:S07]  /*6000*/  @!P6 FMUL R24, R24, 0.5 ;  /* 0x3f0000001818e820 */ /* 0x000fce0000400000 */
[----:B------:R4:W5:Y:S01]  /*6010*/  MUFU.EX2 R119, R24 ;  /* 0x0000001800777308 */ /* 0x0009620000000800 */
[----:B------:R-:W-:Y:S01]  /*6020*/  @!P5 FMUL R51, R51, 0.5 ;  /* 0x3f0000003333d820 */ /* 0x000fe20000400000 */
[----:B-1----:R-:W-:Y:S01]  /*6030*/  @!P3 FMUL R40, R40, R40 ;  /* 0x000000282828b220 */ /* 0x002fe20000400000 */
[----:B------:R-:W-:Y:S01]  /*6040*/  FSETP.GEU.AND P3, PT, R52, -126, PT ;  /* 0xc2fc00003400780b */ /* 0x000fe20003f6e000 */
[--C-:B--2---:R-:W-:Y:S01]  /*6050*/  FFMA R55, R57, UR22, -R20.reuse ;  /* 0x0000001639377c23 */ /* 0x104fe20008000814 */
[--C-:B------:R-:W-:Y:S01]  /*6060*/  FFMA R57, R61, UR22, -R20.reuse ;  /* 0x000000163d397c23 */ /* 0x100fe20008000814 */
[----:B------:R-:W-:Y:S02]  /*6070*/  FFMA R61, R70, UR22, -R19 ;  /* 0x00000016463d7c23 */ /* 0x000fe40008000813 */
[----:B------:R-:W1:Y:S01]  /*6080*/  MUFU.EX2 R41, R51 ;  /* 0x0000003300297308 */ /* 0x000e620000000800 */
[----:B----4-:R-:W-:Y:S01]  /*6090*/  F2FP.BF16.F32.PACK_AB R24, R28, R115 ;  /* 0x000000731c18723e */ /* 0x010fe200000010ff */
[----:B---3--:R-:W-:Y:S01]  /*60a0*/  @!P4 FMUL R47, R47, R47 ;  /* 0x0000002f2f2fc220 */ /* 0x008fe20000400000 */
[----:B------:R-:W-:Y:S01]  /*60b0*/  FSETP.GEU.AND P4, PT, R53, -126, PT ;  /* 0xc2fc00003500780b */ /* 0x000fe20003f8e000 */
[----:B------:R-:W-:Y:S01]  /*60c0*/  FFMA R115, R22, R13, R115 ;  /* 0x0000000d16737223 */ /* 0x000fe20000000073 */
[----:B------:R-:W-:-:S03]  /*60d0*/  FFMA R22, R68, UR22, -R20 ;  /* 0x0000001644167c23 */ /* 0x000fc60008000814 */
[----:B------:R-:W-:Y:S01]  /*60e0*/  @!P3 FMUL R52, R52, 0.5 ;  /* 0x3f0000003434b820 */ /* 0x000fe20000400000 */
[----:B-----5:R-:W-:Y:S01]  /*60f0*/  @!P6 FMUL R119, R119, R119 ;  /* 0x000000777777e220 */ /* 0x020fe20000400000 */
[----:B------:R-:W-:Y:S01]  /*6100*/  FSETP.GEU.AND P6, PT, R25, -126, PT ;  /* 0xc2fc00001900780b */ /* 0x000fe20003fce000 */
[----:B------:R-:W-:Y:S01]  /*6110*/  FADD R28, R115, R28 ;  /* 0x0000001c731c7221 */ /* 0x000fe20000000000 */
[----:B------:R-:W2:Y:S03]  /*6120*/  MUFU.EX2 R54, R52 ;  /* 0x0000003400367308 */ /* 0x000ea60000000800 */
[----:B------:R-:W-:Y:S01]  /*6130*/  FADD R29, R28, R29 ;  /* 0x0000001d1c1d7221 */ /* 0x000fe20000000000 */
[----:B------:R-:W-:Y:S01]  /*6140*/  @!P4 FMUL R53, R53, 0.5 ;  /* 0x3f0000003535c820 */ /* 0x000fe20000400000 */
[----:B-1----:R-:W-:Y:S01]  /*6150*/  @!P5 FMUL R41, R41, R41 ;  /* 0x000000292929d220 */ /* 0x002fe20000400000 */
[----:B------:R-:W-:Y:S01]  /*6160*/  FSETP.GEU.AND P5, PT, R49, -126, PT ;  /* 0xc2fc00003100780b */ /* 0x000fe20003fae000 */
[----:B------:R-:W-:Y:S01]  /*6170*/  FADD R29, R29, R114 ;  /* 0x000000721d1d7221 */ /* 0x000fe20000000000 */
[----:B------:R-:W1:Y:S01]  /*6180*/  MUFU.EX2 R51, R53 ;  /* 0x0000003500337308 */ /* 0x000e620000000800 */
[----:B------:R-:W-:-:S02]  /*6190*/  FFMA R28, R75, UR22, -R19 ;  /* 0x000000164b1c7c23 */ /* 0x000fc40008000813 */
[----:B------:R-:W-:-:S05]  /*61a0*/  @!P6 FMUL R25, R25, 0.5 ;  /* 0x3f0000001919e820 */ /* 0x000fca0000400000 */
[----:B------:R3:W4:Y:S01]  /*61b0*/  MUFU.EX2 R58, R25 ;  /* 0x00000019003a7308 */ /* 0x0007220000000800 */
[----:B--2---:R-:W-:Y:S01]  /*61c0*/  @!P3 FMUL R54, R54, R54 ;  /* 0x000000363636b220 */ /* 0x004fe20000400000 */
[----:B------:R-:W-:Y:S01]  /*61d0*/  FSETP.GEU.AND P3, PT, R62, -126, PT ;  /* 0xc2fc00003e00780b */ /* 0x000fe20003f6e000 */
[----:B------:R-:W-:-:S05]  /*61e0*/  @!P5 FMUL R49, R49, 0.5 ;  /* 0x3f0000003131d820 */ /* 0x000fca0000400000 */
[----:B------:R2:W5:Y:S01]  /*61f0*/  MUFU.EX2 R48, R49 ;  /* 0x0000003100307308 */ /* 0x0005620000000800 */
[----:B---3--:R-:W-:Y:S01]  /*6200*/  F2FP.BF16.F32.PACK_AB R25, R23, R112 ;  /* 0x000000701719723e */ /* 0x008fe200000010ff */
[----:B------:R-:W-:Y:S01]  /*6210*/  FFMA R112, R113, R12, R112 ;  /* 0x0000000c71707223 */ /* 0x000fe20000000070 */
[----:B-1----:R-:W-:Y:S02]  /*6220*/  @!P4 FMUL R51, R51, R51 ;  /* 0x000000333333c220 */ /* 0x002fe40000400000 */
[----:B------:R-:W-:Y:S01]  /*6230*/  WARPGROUP.ARRIVE ;  /* 0x00000000000079c5 */ /* 0x000fe20000000000 */
[----:B------:R-:W-:Y:S01]  /*6240*/  FADD R112, R112, R23 ;  /* 0x0000001770707221 */ /* 0x000fe20000000000 */
[----:B------:R-:W-:Y:S01]  /*6250*/  @!P3 FMUL R62, R62, 0.5 ;  /* 0x3f0000003e3eb820 */ /* 0x000fe20000400000 */
[----:B----4-:R-:W-:Y:S01]  /*6260*/  @!P6 FMUL R58, R58, R58 ;  /* 0x0000003a3a3ae220 */ /* 0x010fe20000400000 */
[----:B------:R-:W-:Y:S02]  /*6270*/  FSETP.GEU.AND P6, PT, R56, -126, PT ;  /* 0xc2fc00003800780b */ /* 0x000fe40003fce000 */
[----:B------:R-:W-:Y:S01]  /*6280*/  HGMMA.64x16x16.F32.BF16 R104, R24, gdesc[UR4].tnspB, R104, gsb0 ;  /* 0x4020000418687df0 */ /* 0x000fe20008001868 */
[----:B------:R1:W3:Y:S01]  /*6290*/  MUFU.EX2 R52, R62 ;  /* 0x0000003e00347308 */ /* 0x0002e20000000800 */
[----:B--2---:R-:W-:Y:S01]  /*62a0*/  FFMA R49, R63, UR22, -R19 ;  /* 0x000000163f317c23 */ /* 0x004fe20008000813 */
[----:B------:R-:W-:Y:S01]  /*62b0*/  FADD R21, R112, R21 ;  /* 0x0000001570157221 */ /* 0x000fe20000000000 */
[----:B------:R-:W-:Y:S01]  /*62c0*/  UMOV UR7, 0xc0000010 ;  /* 0xc000001000077882 */ /* 0x000fe20000000000 */
[----:B-----5:R-:W-:Y:S01]  /*62d0*/  @!P5 FMUL R48, R48, R48 ;  /* 0x000000303030d220 */ /* 0x020fe20000400000 */
[----:B------:R-:W-:Y:S01]  /*62e0*/  FSETP.GEU.AND P5, PT, R59, -126, PT ;  /* 0xc2fc00003b00780b */ /* 0x000fe20003fae000 */
[----:B------:R-:W-:Y:S01]  /*62f0*/  FADD R23, R21, R30 ;  /* 0x0000001e15177221 */ /* 0x000fe20000000000 */
[----:B------:R-:W-:Y:S01]  /*6300*/  FSETP.GEU.AND P4, PT, R49, -126, PT ;  /* 0xc2fc00003100780b */ /* 0x000fe20003f8e000 */
[--C-:B-1----:R-:W-:Y:S01]  /*6310*/  FFMA R62, R66, UR22, -R19.reuse ;  /* 0x00000016423e7c23 */ /* 0x102fe20008000813 */
[----:B------:R-:W-:Y:S01]  /*6320*/  FFMA R30, R79, UR22, -R19 ;  /* 0x000000164f1e7c23 */ /* 0x000fe20008000813 */
[----:B------:R-:W-:Y:S01]  /*6330*/  @!P6 FMUL R56, R56, 0.5 ;  /* 0x3f0000003838e820 */ /* 0x000fe20000400000 */
[----:B---3--:R-:W-:-:S07]  /*6340*/  @!P3 FMUL R52, R52, R52 ;  /* 0x000000343434b220 */ /* 0x008fce0000400000 */
[----:B------:R-:W-:Y:S02]  /*6350*/  @!P5 FMUL R59, R59, 0.5 ;  /* 0x3f0000003b3bd820 */ /* 0x000fe40000400000 */
[----:B------:R-:W-:Y:S02]  /*6360*/  @!P4 FMUL R49, R49, 0.5 ;  /* 0x3f0000003131c820 */ /* 0x000fe40000400000 */
[----:B------:R1:W2:Y:S08]  /*6370*/  MUFU.EX2 R53, R59 ;  /* 0x0000003b00357308 */ /* 0x0002b00000000800 */
[----:B------:R-:W3:Y:S01]  /*6380*/  MUFU.EX2 R49, R49 ;  /* 0x0000003100317308 */ /* 0x000ee20000000800 */
[----:B-1----:R-:W-:-:S05]  /*6390*/  FFMA R59, R60, UR22, -R20 ;  /* 0x000000163c3b7c23 */ /* 0x002fca0008000814 */
[----:B------:R-:W-:Y:S02]  /*63a0*/  FSETP.GEU.AND P3, PT, R59, -126, PT ;  /* 0xc2fc00003b00780b */ /* 0x000fe40003f6e000 */
[----:B------:R-:W1:Y:S01]  /*63b0*/  MUFU.EX2 R60, R56 ;  /* 0x00000038003c7308 */ /* 0x000e620000000800 */
[----:B--2---:R-:W-:Y:S01]  /*63c0*/  @!P5 FMUL R53, R53, R53 ;  /* 0x000000353535d220 */ /* 0x004fe20000400000 */
[----:B------:R-:W-:Y:S02]  /*63d0*/  WARPGROUP.DEPBAR.LE gsb0, 0x0 ;  /* 0x00008000000079c5 */ /* 0x000fe40000010000 */
[----:B------:R-:W-:Y:S01]  /*63e0*/  WARPGROUP.ARRIVE ;  /* 0x00000000000079c5 */ /* 0x000fe20000000000 */
[----:B------:R-:W-:Y:S01]  /*63f0*/  FSETP.GEU.AND P5, PT, R55, -126, PT ;  /* 0xc2fc00003700780b */ /* 0x000fe20003fae000 */
[----:B---3--:R-:W-:-:S04]  /*6400*/  @!P4 FMUL R49, R49, R49 ;  /* 0x000000313131c220 */ /* 0x008fc80000400000 */
[----:B------:R-:W-:Y:S01]  /*6410*/  HGMMA.64x16x16.F32.BF16 R96, R24, gdesc[UR16].tnspB, R96, gsb0 ;  /* 0x4020001018607df0 */ /* 0x000fe20008001860 */
[----:B------:R-:W-:Y:S01]  /*6420*/  UMOV UR18, UR8 ;  /* 0x0000000800127c82 */ /* 0x000fe20008000000 */
[----:B------:R-:W-:Y:S01]  /*6430*/  UMOV UR19, 0xc0000010 ;  /* 0xc000001000137882 */ /* 0x000fe20000000000 */
[----:B------:R-:W-:Y:S01]  /*6440*/  UIADD3 UR8, UR6, 0x40, URZ ;  /* 0x0000004006087890 */ /* 0x000fe2000fffe03f */
[----:B------:R-:W-:Y:S01]  /*6450*/  FSETP.GEU.AND P4, PT, R57, -126, PT ;  /* 0xc2fc00003900780b */ /* 0x000fe20003f8e000 */
[----:B------:R-:W-:Y:S01]  /*6460*/  @!P3 FMUL R59, R59, 0.5 ;  /* 0x3f0000003b3bb820 */ /* 0x000fe20000400000 */
[----:B-1----:R-:W-:Y:S01]  /*6470*/  @!P6 FMUL R60, R60, R60 ;  /* 0x0000003c3c3ce220 */ /* 0x002fe20000400000 */
[C---:B------:R-:W-:Y:S01]  /*6480*/  FSETP.GEU.AND P6, PT, R62.reuse, -126, PT ;  /* 0xc2fc00003e00780b */ /* 0x040fe20003fce000 */
[----:B------:R-:W-:Y:S01]  /*6490*/  @!P5 FMUL R55, R55, 0.5 ;  /* 0x3f0000003737d820 */ /* 0x000fe20000400000 */
[----:B------:R-:W1:Y:S08]  /*64a0*/  MUFU.EX2 R56, R59 ;  /* 0x0000003b00387308 */ /* 0x000e700000000800 */
[----:B------:R-:W-:Y:S01]  /*64b0*/  @!P4 FMUL R57, R57, 0.5 ;  /* 0x3f0000003939c820 */ /* 0x000fe20000400000 */
[----:B------:R-:W2:Y:S02]  /*64c0*/  MUFU.EX2 R55, R55 ;  /* 0x0000003700377308 */ /* 0x000ea40000000800 */
[----:B------:R-:W-:-:S06]  /*64d0*/  @!P6 FMUL R62, R62, 0.5 ;  /* 0x3f0000003e3ee820 */ /* 0x000fcc0000400000 */
[----:B------:R-:W3:Y:S01]  /*64e0*/  MUFU.EX2 R57, R57 ;  /* 0x0000003900397308 */ /* 0x000ee20000000800 */
[----:B-1----:R-:W-:Y:S01]  /*64f0*/  @!P3 FMUL R56, R56, R56 ;  /* 0x000000383838b220 */ /* 0x002fe20000400000 */
[----:B------:R-:W-:-:S06]  /*6500*/  FSETP.GEU.AND P3, PT, R61, -126, PT ;  /* 0xc2fc00003d00780b */ /* 0x000fcc0003f6e000 */
[----:B------:R-:W1:Y:S01]  /*6510*/  MUFU.EX2 R62, R62 ;  /* 0x0000003e003e7308 */ /* 0x000e620000000800 */
[----:B--2---:R-:W-:Y:S01]  /*6520*/  @!P5 FMUL R55, R55, R55 ;  /* 0x000000373737d220 */ /* 0x004fe20000400000 */
[----:B------:R-:W-:-:S05]  /*6530*/  FSETP.GEU.AND P5, PT, R67, -126, PT ;  /* 0xc2fc00004300780b */ /* 0x000fca0003fae000 */
[----:B------:R-:W-:Y:S01]  /*6540*/  @!P3 FMUL R61, R61, 0.5 ;  /* 0x3f0000003d3db820 */ /* 0x000fe20000400000 */
[----:B------:R-:W-:Y:S02]  /*6550*/  WARPGROUP.DEPBAR.LE gsb0, 0x0 ;  /* 0x00008000000079c5 */ /* 0x000fe40000010000 */
[----:B------:R-:W-:Y:S01]  /*6560*/  WARPGROUP.ARRIVE ;  /* 0x00000000000079c5 */ /* 0x000fe20000000000 */
[----:B---3--:R-:W-:Y:S01]  /*6570*/  @!P4 FMUL R57, R57, R57 ;  /* 0x000000393939c220 */ /* 0x008fe20000400000 */
[----:B------:R-:W-:Y:S01]  /*6580*/  FSETP.GEU.AND P4, PT, R71, -126, PT ;  /* 0xc2fc00004700780b */ /* 0x000fe20003f8e000 */
[----:B------:R-:W2:Y:S02]  /*6590*/  MUFU.EX2 R61, R61 ;  /* 0x0000003d003d7308 */ /* 0x000ea40000000800 */
[----:B------:R-:W-:Y:S01]  /*65a0*/  @!P5 FMUL R67, R67, 0.5 ;  /* 0x3f0000004343d820 */ /* 0x000fe20000400000 */
[----:B------:R-:W-:Y:S01]  /*65b0*/  HGMMA.64x16x16.F32.BF16 R88, R24, gdesc[UR8].tnspB, R88, gsb0 ;  /* 0x4020000818587df0 */ /* 0x000fe20008001858 */
[----:B------:R-:W-:Y:S01]  /*65c0*/  UIADD3 UR10, UR6, 0x120, URZ ;  /* 0x00000120060a7890 */ /* 0x000fe2000fffe03f */
[----:B-1----:R-:W-:Y:S01]  /*65d0*/  @!P6 FMUL R62, R62, R62 ;  /* 0x0000003e3e3ee220 */ /* 0x002fe20000400000 */
[----:B------:R-:W-:-:S02]  /*65e0*/  UMOV UR11, 0xc0000010 ;  /* 0xc0000010000b7882 */ /* 0x000fc40000000000 */
[----:B------:R-:W1:Y:S04]  /*65f0*/  MUFU.EX2 R59, R67 ;  /* 0x00000043003b7308 */ /* 0x000e680000000800 */
[----:B------:R-:W-:Y:S01]  /*6600*/  @!P4 FMUL R71, R71, 0.5 ;  /* 0x3f0000004747c820 */ /* 0x000fe20000400000 */
[----:B--2---:R-:W-:Y:S01]  /*6610*/  @!P3 FMUL R61, R61, R61 ;  /* 0x0000003d3d3db220 */ /* 0x004fe20000400000 */
[----:B------:R-:W-:Y:S01]  /*6620*/  FSETP.GEU.AND P3, PT, R22, -126, PT ;  /* 0xc2fc00001600780b */ /* 0x000fe20003f6e000 */
[----:B-1----:R-:W-:Y:S01]  /*6630*/  @!P5 FMUL R59, R59, R59 ;  /* 0x0000003b3b3bd220 */ /* 0x002fe20000400000 */
[----:B------:R-:W-:-:S11]  /*6640*/  FSETP.GEU.AND P5, PT, R65, -126, PT ;  /* 0xc2fc00004100780b */ /* 0x000fd60003fae000 */
[----:B------:R-:W-:-:S06]  /*6650*/  @!P3 FMUL R22, R22, 0.5 ;  /* 0x3f0000001616b820 */ /* 0x000fcc0000400000 */
[----:B------:R-:W1:Y:S01]  /*6660*/  MUFU.EX2 R22, R22 ;  /* 0x0000001600167308 */ /* 0x000e620000000800 */
[----:B------:R-:W-:Y:S01]  /*6670*/  @!P5 FMUL R65, R65, 0.5 ;  /* 0x3f0000004141d820 */ /* 0x000fe20000400000 */
[----:B------:R-:W-:Y:S02]  /*6680*/  WARPGROUP.DEPBAR.LE gsb0, 0x0 ;  /* 0x00008000000079c5 */ /* 0x000fe40000010000 */
[----:B------:R-:W-:Y:S01]  /*6690*/  F2FP.BF16.F32.PACK_AB R25, R31, R38 ;  /* 0x000000261f19723e */ /* 0x000fe200000010ff */
[----:B------:R-:W-:Y:S01]  /*66a0*/  FADD R38, R23, R38 ;  /* 0x0000002617267221 */ /* 0x000fe20000000000 */
[----:B------:R-:W-:Y:S02]  /*66b0*/  F2FP.BF16.F32.PACK_AB R27, R35, R34 ;  /* 0x00000022231b723e */ /* 0x000fe400000010ff */
[----:B------:R-:W2:Y:S01]  /*66c0*/  MUFU.EX2 R13, R65 ;  /* 0x00000041000d7308 */ /* 0x000ea20000000800 */
[----:B------:R-:W-:Y:S01]  /*66d0*/  F2FP.BF16.F32.PACK_AB R24, R37, R116 ;  /* 0x000000742518723e */ /* 0x000fe200000010ff */
[----:B------:R-:W-:Y:S01]  /*66e0*/  FADD R31, R38, R31 ;  /* 0x0000001f261f7221 */ /* 0x000fe20000000000 */
[----:B------:R-:W-:Y:S01]  /*66f0*/  F2FP.BF16.F32.PACK_AB R26, R117, R32 ;  /* 0x00000020751a723e */ /* 0x000fe200000010ff */
[----:B-1----:R-:W-:Y:S01]  /*6700*/  @!P3 FMUL R22, R22, R22 ;  /* 0x000000161616b220 */ /* 0x002fe20000400000 */
[----:B------:R-:W-:Y:S01]  /*6710*/  FADD R116, R29, R116 ;  /* 0x000000741d747221 */ /* 0x000fe20000000000 */
[----:B------:R-:W-:Y:S01]  /*6720*/  FADD R34, R31, R34 ;  /* 0x000000221f227221 */ /* 0x000fe20000000000 */
[----:B------:R-:W-:Y:S01]  /*6730*/  WARPGROUP.ARRIVE ;  /* 0x00000000000079c5 */ /* 0x000fe20000000000 */
[----:B------:R-:W-:Y:S01]  /*6740*/  FFMA R29, R78, UR22, -R19 ;  /* 0x000000164e1d7c23 */ /* 0x000fe20008000813 */
[----:B------:R-:W-:Y:S01]  /*6750*/  FADD R37, R116, R37 ;  /* 0x0000002574257221 */ /* 0x000fe20000000000 */
[----:B------:R-:W-:Y:S01]  /*6760*/  FADD R35, R34, R35 ;  /* 0x0000002322237221 */ /* 0x000fe20000000000 */
[----:B------:R-:W-:-:S02]  /*6770*/  FFMA R38, R87, UR22, -R19 ;  /* 0x0000001657267c23 */ /* 0x000fc40008000813 */
[----:B------:R-:W-:Y:S01]  /*6780*/  HGMMA.64x16x16.F32.BF16 R104, R24, gdesc[UR16].tnspB, R104, gsb0 ;  /* 0x4020001018687df0 */ /* 0x000fe20008001868 */
[----:B------:R-:W-:Y:S01]  /*6790*/  UMOV UR18, UR8 ;  /* 0x0000000800127c82 */ /* 0x000fe20008000000 */
[----:B------:R-:W-:Y:S01]  /*67a0*/  UMOV UR19, 0xc0000010 ;  /* 0xc000001000137882 */ /* 0x000fe20000000000 */
[----:B------:R-:W-:Y:S01]  /*67b0*/  UIADD3 UR8, UR6, 0x60, URZ ;  /* 0x0000006006087890 */ /* 0x000fe2000fffe03f */
[----:B--2---:R-:W-:Y:S01]  /*67c0*/  @!P5 FMUL R13, R13, R13 ;  /* 0x0000000d0d0dd220 */ /* 0x004fe20000400000 */
[----:B------:R-:W-:Y:S01]  /*67d0*/  FSETP.GEU.AND P5, PT, R28, -126, PT ;  /* 0xc2fc00001c00780b */ /* 0x000fe20003fae000 */
[----:B------:R-:W-:Y:S01]  /*67e0*/  FADD R32, R37, R32 ;  /* 0x0000002025207221 */ /* 0x000fe20000000000 */
[----:B------:R-:W-:-:S03]  /*67f0*/  FSETP.GEU.AND P3, PT, R29, -126, PT ;  /* 0xc2fc00001d00780b */ /* 0x000fc60003f6e000 */
[----:B------:R-:W-:-:S08]  /*6800*/  FADD R34, R32, R117 ;  /* 0x0000007520227221 */ /* 0x000fd00000000000 */
[----:B------:R-:W-:Y:S02]  /*6810*/  @!P5 FMUL R28, R28, 0.5 ;  /* 0x3f0000001c1cd820 */ /* 0x000fe40000400000 */
[----:B------:R-:W-:-:S04]  /*6820*/  @!P3 FMUL R29, R29, 0.5 ;  /* 0x3f0000001d1db820 */ /* 0x000fc80000400000 */
[----:B------:R-:W1:Y:S08]  /*6830*/  MUFU.EX2 R28, R28 ;  /* 0x0000001c001c7308 */ /* 0x000e700000000800 */
[----:B------:R-:W2:Y:S01]  /*6840*/  MUFU.EX2 R29, R29 ;  /* 0x0000001d001d7308 */ /* 0x000ea20000000800 */
[----:B-1----:R-:W-:Y:S01]  /*6850*/  @!P5 FMUL R28, R28, R28 ;  /* 0x0000001c1c1cd220 */ /* 0x002fe20000400000 */
[----:B------:R-:W-:-:S02]  /*6860*/  WARPGROUP.DEPBAR.LE gsb0, 0x0 ;  /* 0x00008000000079c5 */ /* 0x000fc40000010000 */
[----:B------:R-:W-:Y:S01]  /*6870*/  WARPGROUP.ARRIVE ;  /* 0x00000000000079c5 */ /* 0x000fe20000000000 */
[----:B------:R-:W-:Y:S01]  /*6880*/  FSETP.GEU.AND P5, PT, R73, -126, PT ;  /* 0xc2fc00004900780b */ /* 0x000fe20003fae000 */
[----:B--2---:R-:W-:-:S04]  /*6890*/  @!P3 FMUL R29, R29, R29 ;  /* 0x0000001d1d1db220 */ /* 0x004fc80000400000 */
[----:B------:R-:W-:Y:S01]  /*68a0*/  HGMMA.64x16x16.F32.BF16 R96, R24, gdesc[UR8].tnspB, R96, gsb0 ;  /* 0x4020000818607df0 */ /* 0x000fe20008001860 */
[----:B------:R-:W-:Y:S01]  /*68b0*/  UMOV UR10, UR12 ;  /* 0x0000000c000a7c82 */ /* 0x000fe20008000000 */
[----:B------:R-:W-:Y:S01]  /*68c0*/  UMOV UR11, 0xc0000010 ;  /* 0xc0000010000b7882 */ /* 0x000fe20000000000 */
[----:B------:R-:W-:Y:S01]  /*68d0*/  UIADD3 UR12, UR6, 0x240, URZ ;  /* 0x00000240060c7890 */ /* 0x000fe2000fffe03f */
[----:B------:R-:W-:-:S04]  /*68e0*/  FSETP.GEU.AND P3, PT, R76, -126, PT ;  /* 0xc2fc00004c00780b */ /* 0x000fc80003f6e000 */
[----:B------:R-:W-:-:S04]  /*68f0*/  @!P5 FMUL R73, R73, 0.5 ;  /* 0x3f0000004949d820 */ /* 0x000fc80000400000 */
[----:B------:R-:W1:Y:S05]  /*6900*/  MUFU.EX2 R32, R73 ;  /* 0x0000004900207308 */ /* 0x000e6a0000000800 */
[----:B------:R-:W-:Y:S01]  /*6910*/  @!P3 FMUL R76, R76, 0.5 ;  /* 0x3f0000004c4cb820 */ /* 0x000fe20000400000 */
[----:B-1----:R-:W-:Y:S01]  /*6920*/  @!P5 FMUL R32, R32, R32 ;  /* 0x000000202020d220 */ /* 0x002fe20000400000 */
[----:B------:R-:W-:Y:S01]  /*6930*/  FSETP.GEU.AND P5, PT, R83, -126, PT ;  /* 0xc2fc00005300780b */ /* 0x000fe20003fae000 */
[----:B------:R-:W-:Y:S02]  /*6940*/  WARPGROUP.DEPBAR.LE gsb0, 0x0 ;  /* 0x00008000000079c5 */ /* 0x000fe40000010000 */
[----:B------:R-:W-:-:S10]  /*6950*/  WARPGROUP.ARRIVE ;  /* 0x00000000000079c5 */ /* 0x000fd40000000000 */
[----:B------:R-:W-:Y:S01]  /*6960*/  @!P5 FMUL R83, R83, 0.5 ;  /* 0x3f0000005353d820 */ /* 0x000fe20000400000 */
[----:B------:R-:W-:Y:S01]  /*6970*/  HGMMA.64x16x16.F32.BF16 R88, R24, gdesc[UR8].tnspB, R88, gsb0 ;  /* 0x4020000818587df0 */ /* 0x000fe20008001858 */
[----:B------:R-:W-:Y:S01]  /*6980*/  UIADD3 UR10, UR6, 0x140, URZ ;  /* 0x00000140060a7890 */ /* 0x000fe2000fffe03f */
[----:B------:R-:W-:Y:S01]  /*6990*/  UMOV UR11, 0xc0000010 ;  /* 0xc0000010000b7882 */ /* 0x000fe20000000000 */
[----:B------:R-:W-:Y:S02]  /*69a0*/  WARPGROUP.DEPBAR.LE gsb0, 0x0 ;  /* 0x00008000000079c5 */ /* 0x000fe40000010000 */
[----:B------:R-:W-:Y:S01]  /*69b0*/  FFMA R24, R64, UR22, -R20 ;  /* 0x0000001640187c23 */ /* 0x000fe20008000814 */
[----:B------:R-:W-:Y:S01]  /*69c0*/  F2FP.BF16.F32.PACK_AB R25, R33, R42 ;  /* 0x0000002a2119723e */ /* 0x000fe200000010ff */
[----:B------:R-:W1:Y:S01]  /*69d0*/  MUFU.EX2 R64, R71 ;  /* 0x0000004700407308 */ /* 0x000e620000000800 */
[----:B------:R-:W-:Y:S01]  /*69e0*/  F2FP.BF16.F32.PACK_AB R27, R39, R36 ;  /* 0x00000024271b723e */ /* 0x000fe200000010ff */
[----:B------:R-:W-:Y:S01]  /*69f0*/  FADD R42, R35, R42 ;  /* 0x0000002a232a7221 */ /* 0x000fe20000000000 */
[----:B------:R-:W-:Y:S01]  /*6a00*/  FSETP.GEU.AND P6, PT, R24, -126, PT ;  /* 0xc2fc00001800780b */ /* 0x000fe20003fce000 */
[----:B------:R-:W-:Y:S01]  /*6a10*/  FFMA R35, R86, UR22, -R19 ;  /* 0x0000001656237c23 */ /* 0x000fe20008000813 */
[----:B------:R-:W-:Y:S01]  /*6a20*/  F2FP.BF16.F32.PACK_AB R26, R46, R43 ;  /* 0x0000002b2e1a723e */ /* 0x000fe200000010ff */
[----:B------:R-:W-:-:S02]  /*6a30*/  FFMA R20, R85, UR22, -R20 ;  /* 0x0000001655147c23 */ /* 0x000fc40008000814 */
[----:B------:R-:W2:Y:S08]  /*6a40*/  MUFU.EX2 R19, R83 ;  /* 0x0000005300137308 */ /* 0x000eb00000000800 */
[----:B------:R-:W-:Y:S01]  /*6a50*/  @!P6 FMUL R24, R24, 0.5 ;  /* 0x3f0000001818e820 */ /* 0x000fe20000400000 */
[----:B-1----:R-:W-:Y:S01]  /*6a60*/  @!P4 FMUL R64, R64, R64 ;  /* 0x000000404040c220 */ /* 0x002fe20000400000 */
[----:B------:R-:W-:-:S02]  /*6a70*/  FSETP.GEU.AND P4, PT, R69, -126, PT ;  /* 0xc2fc00004500780b */ /* 0x000fc40003f8e000 */
[----:B------:R1:W3:Y:S01]  /*6a80*/  MUFU.EX2 R12, R24 ;  /* 0x00000018000c7308 */ /* 0x0002e20000000800 */
[----:B--2---:R-:W-:Y:S01]  /*6a90*/  @!P5 FMUL R19, R19, R19 ;  /* 0x000000131313d220 */ /* 0x004fe20000400000 */
[----:B------:R-:W-:Y:S02]  /*6aa0*/  FSETP.GEU.AND P5, PT, R81, -126, PT ;  /* 0xc2fc00005100780b */ /* 0x000fe40003fae000 */
[----:B-1----:R-:W-:Y:S01]  /*6ab0*/  F2FP.BF16.F32.PACK_AB R24, R44, R45 ;  /* 0x0000002d2c18723e */ /* 0x002fe200000010ff */
[----:B------:R-:W-:-:S06]  /*6ac0*/  FADD R45, R34, R45 ;  /* 0x0000002d222d7221 */ /* 0x000fcc0000000000 */
[----:B------:R-:W-:Y:S01]  /*6ad0*/  @!P4 FMUL R69, R69, 0.5 ;  /* 0x3f0000004545c820 */ /* 0x000fe20000400000 */
[----:B------:R-:W-:Y:S01]  /*6ae0*/  WARPGROUP.ARRIVE ;  /* 0x00000000000079c5 */ /* 0x000fe20000000000 */
[----:B------:R-:W-:Y:S02]  /*6af0*/  FADD R44, R45, R44 ;  /* 0x0000002c2d2c7221 */ /* 0x000fe40000000000 */
[----:B------:R-:W1:Y:S01]  /*6b00*/  MUFU.EX2 R21, R69 ;  /* 0x0000004500157308 */ /* 0x000e620000000800 */
[----:B---3--:R-:W-:Y:S01]  /*6b10*/  @!P6 FMUL R12, R12, R12 ;  /* 0x0000000c0c0ce220 */ /* 0x008fe20000400000 */
[----:B------:R-:W-:Y:S01]  /*6b20*/  FSETP.GEU.AND P6, PT, R74, -126, PT ;  /* 0xc2fc00004a00780b */ /* 0x000fe20003fce000 */
[----:B------:R-:W-:Y:S01]  /*6b30*/  HGMMA.64x16x16.F32.BF16 R104, R24, gdesc[UR16].tnspB, R104, gsb0 ;  /* 0x4020001018687df0 */ /* 0x000fe20008001868 */
[----:B------:R-:W-:Y:S01]  /*6b40*/  UMOV UR18, UR8 ;  /* 0x0000000800127c82 */ /* 0x000fe20008000000 */
[----:B------:R-:W-:Y:S01]  /*6b50*/  UMOV UR19, 0xc0000010 ;  /* 0xc000001000137882 */ /* 0x000fe20000000000 */
[----:B------:R-:W-:Y:S01]  /*6b60*/  UIADD3 UR8, UR6, 0x80, URZ ;  /* 0x0000008006087890 */ /* 0x000fe2000fffe03f */
[----:B------:R-:W-:Y:S01]  /*6b70*/  @!P5 FMUL R81, R81, 0.5 ;  /* 0x3f0000005151d820 */ /* 0x000fe20000400000 */
[----:B------:R-:W-:-:S04]  /*6b80*/  FADD R43, R44, R43 ;  /* 0x0000002b2c2b7221 */ /* 0x000fc80000000000 */
[----:B------:R-:W-:Y:S01]  /*6b90*/  FADD R46, R43, R46 ;  /* 0x0000002e2b2e7221 */ /* 0x000fe20000000000 */
[----:B------:R-:W2:Y:S02]  /*6ba0*/  MUFU.EX2 R81, R81 ;  /* 0x0000005100517308 */ /* 0x000ea40000000800 */
[----:B------:R-:W-:Y:S01]  /*6bb0*/  @!P6 FMUL R74, R74, 0.5 ;  /* 0x3f0000004a4ae820 */ /* 0x000fe20000400000 */
[----:B-1----:R-:W-:Y:S01]  /*6bc0*/  @!P4 FMUL R21, R21, R21 ;  /* 0x000000151515c220 */ /* 0x002fe20000400000 */
[----:B------:R-:W-:-:S04]  /*6bd0*/  FSETP.GEU.AND P4, PT, R30, -126, PT ;  /* 0xc2fc00001e00780b */ /* 0x000fc80003f8e000 */
[----:B------:R-:W1:Y:S09]  /*6be0*/  MUFU.EX2 R23, R74 ;  /* 0x0000004a00177308 */ /* 0x000e720000000800 */
[----:B------:R-:W-:Y:S01]  /*6bf0*/  @!P4 FMUL R30, R30, 0.5 ;  /* 0x3f0000001e1ec820 */ /* 0x000fe20000400000 */
[----:B--2---:R-:W-:-:S05]  /*6c00*/  @!P5 FMUL R81, R81, R81 ;  /* 0x000000515151d220 */ /* 0x004fca0000400000 */
[----:B------:R-:W2:Y:S01]  /*6c10*/  MUFU.EX2 R30, R30 ;  /* 0x0000001e001e7308 */ /* 0x000ea20000000800 */
[----:B-1----:R-:W-:Y:S01]  /*6c20*/  @!P6 FMUL R23, R23, R23 ;  /* 0x000000171717e220 */ /* 0x002fe20000400000 */
[----:B------:R-:W-:Y:S01]  /*6c30*/  FSETP.GEU.AND P6, PT, R72, -126, PT ;  /* 0xc2fc00004800780b */ /* 0x000fe20003fce000 */
[----:B------:R-:W-:Y:S02]  /*6c40*/  WARPGROUP.DEPBAR.LE gsb0, 0x0 ;  /* 0x00008000000079c5 */ /* 0x000fe40000010000 */
[----:B------:R-:W-:-:S10]  /*6c50*/  WARPGROUP.ARRIVE ;  /* 0x00000000000079c5 */ /* 0x000fd40000000000 */
[----:B------:R-:W-:Y:S01]  /*6c60*/  @!P6 FMUL R72, R72, 0.5 ;  /* 0x3f0000004848e820 */ /* 0x000fe20000400000 */
[----:B------:R-:W-:Y:S01]  /*6c70*/  HGMMA.64x16x16.F32.BF16 R96, R24, gdesc[UR8].tnspB, R96, gsb0 ;  /* 0x4020000818607df0 */ /* 0x000fe20008001860 */
[----:B------:R-:W-:Y:S01]  /*6c80*/  UMOV UR10, UR12 ;  /* 0x0000000c000a7c82 */ /* 0x000fe20008000000 */
[----:B------:R-:W-:Y:S01]  /*6c90*/  UMOV UR11, 0xc0000010 ;  /* 0xc0000010000b7882 */ /* 0x000fe20000000000 */
[----:B------:R-:W-:Y:S01]  /*6ca0*/  UIADD3 UR12, UR6, 0x260, URZ ;  /* 0x00000260060c7890 */ /* 0x000fe2000fffe03f */
[----:B--2---:R-:W-:Y:S01]  /*6cb0*/  @!P4 FMUL R30, R30, R30 ;  /* 0x0000001e1e1ec220 */ /* 0x004fe20000400000 */
[----:B------:R-:W-:Y:S01]  /*6cc0*/  FSETP.GEU.AND P4, PT, R77, -126, PT ;  /* 0xc2fc00004d00780b */ /* 0x000fe20003f8e000 */
[----:B------:R-:W1:-:S12]  /*6cd0*/  MUFU.EX2 R31, R72 ;  /* 0x00000048001f7308 */ /* 0x000e580000000800 */
[----:B------:R-:W-:-:S04]  /*6ce0*/  @!P4 FMUL R77, R77, 0.5 ;  /* 0x3f0000004d4dc820 */ /* 0x000fc80000400000 */
[----:B------:R-:W2:Y:S01]  /*6cf0*/  MUFU.EX2 R34, R77 ;  /* 0x0000004d00227308 */ /* 0x000ea20000000800 */
[----:B-1----:R-:W-:Y:S01]  /*6d00*/  @!P6 FMUL R31, R31, R31 ;  /* 0x0000001f1f1fe220 */ /* 0x002fe20000400000 */
[----:B------:R-:W-:-:S13]  /*6d10*/  FSETP.GEU.AND P6, PT, R82, -126, PT ;  /* 0xc2fc00005200780b */ /* 0x000fda0003fce000 */
[----:B------:R-:W-:Y:S01]  /*6d20*/  @!P6 FMUL R82, R82, 0.5 ;  /* 0x3f0000005252e820 */ /* 0x000fe20000400000 */
[----:B--2---:R-:W-:Y:S01]  /*6d30*/  @!P4 FMUL R34, R34, R34 ;  /* 0x000000222222c220 */ /* 0x004fe20000400000 */
[----:B------:R-:W-:Y:S01]  /*6d40*/  FSETP.GEU.AND P4, PT, R38, -126, PT ;  /* 0xc2fc00002600780b */ /* 0x000fe20003f8e000 */
[----:B------:R-:W-:Y:S02]  /*6d50*/  WARPGROUP.DEPBAR.LE gsb0, 0x0 ;  /* 0x00008000000079c5 */ /* 0x000fe40000010000 */
[----:B------:R-:W-:-:S06]  /*6d60*/  WARPGROUP.ARRIVE ;  /* 0x00000000000079c5 */ /* 0x000fcc0000000000 */
[----:B------:R-:W-:Y:S01]  /*6d70*/  HGMMA.64x16x16.F32.BF16 R88, R24, gdesc[UR8].tnspB, R88, gsb0 ;  /* 0x4020000818587df0 */ /* 0x000fe20008001858 */
[----:B------:R-:W-:Y:S01]  /*6d80*/  UIADD3 UR10, UR6, 0x160, URZ ;  /* 0x00000160060a7890 */ /* 0x000fe2000fffe03f */
[----:B------:R-:W-:Y:S02]  /*6d90*/  UMOV UR11, 0xc0000010 ;  /* 0xc0000010000b7882 */ /* 0x000fe40000000000 */
[----:B------:R-:W-:-:S06]  /*6da0*/  @!P4 FMUL R38, R38, 0.5 ;  /* 0x3f0000002626c820 */ /* 0x000fcc0000400000 */
[----:B------:R-:W1:Y:S02]  /*6db0*/  MUFU.EX2 R38, R38 ;  /* 0x0000002600267308 */ /* 0x000e640000000800 */
[----:B-1----:R-:W-:Y:S01]  /*6dc0*/  @!P4 FMUL R38, R38, R38 ;  /* 0x000000262626c220 */ /* 0x002fe20000400000 */
[----:B------:R-:W-:-:S13]  /*6dd0*/  FSETP.GEU.AND P4, PT, R84, -126, PT ;  /* 0xc2fc00005400780b */ /* 0x000fda0003f8e000 */
[----:B------:R-:W-:Y:S01]  /*6de0*/  @!P4 FMUL R84, R84, 0.5 ;  /* 0x3f0000005454c820 */ /* 0x000fe20000400000 */
[----:B------:R-:W-:Y:S02]  /*6df0*/  WARPGROUP.DEPBAR.LE gsb0, 0x0 ;  /* 0x00008000000079c5 */ /* 0x000fe40000010000 */
[----:B------:R-:W-:Y:S02]  /*6e00*/  F2FP.BF16.F32.PACK_AB R25, R41, R50 ;  /* 0x000000322919723e */ /* 0x000fe400000010ff */
[----:B------:R-:W-:Y:S01]  /*6e10*/  F2FP.BF16.F32.PACK_AB R27, R47, R40 ;  /* 0x000000282f1b723e */ /* 0x000fe200000010ff */
[----:B------:R-:W1:Y:S01]  /*6e20*/  MUFU.EX2 R84, R84 ;  /* 0x0000005400547308 */ /* 0x000e620000000800 */
[----:B------:R-:W-:Y:S01]  /*6e30*/  F2FP.BF16.F32.PACK_AB R24, R48, R119 ;  /* 0x000000773018723e */ /* 0x000fe200000010ff */
[----:B------:R-:W-:Y:S01]  /*6e40*/  FADD R119, R46, R119 ;  /* 0x000000772e777221 */ /* 0x000fe20000000000 */
[----:B------:R-:W-:-:S03]  /*6e50*/  F2FP.BF16.F32.PACK_AB R26, R51, R54 ;  /* 0x00000036331a723e */ /* 0x000fc600000010ff */
[----:B------:R-:W-:Y:S01]  /*6e60*/  FADD R119, R119, R48 ;  /* 0x0000003077777221 */ /* 0x000fe20000000000 */
[----:B------:R-:W-:-:S03]  /*6e70*/  WARPGROUP.ARRIVE ;  /* 0x00000000000079c5 */ /* 0x000fc60000000000 */
[----:B------:R-:W-:-:S03]  /*6e80*/  FADD R54, R119, R54 ;  /* 0x0000003677367221 */ /* 0x000fc60000000000 */
[----:B------:R-:W-:Y:S01]  /*6e90*/  HGMMA.64x16x16.F32.BF16 R104, R24, gdesc[UR16].tnspB, R104, gsb0 ;  /* 0x4020001018687df0 */ /* 0x000fe20008001868 */
[----:B------:R-:W-:Y:S01]  /*6ea0*/  UMOV UR18, UR8 ;  /* 0x0000000800127c82 */ /* 0x000fe20008000000 */
[----:B------:R-:W-:Y:S01]  /*6eb0*/  UMOV UR19, 0xc0000010 ;  /* 0xc000001000137882 */ /* 0x000fe20000000000 */
[----:B------:R-:W-:Y:S01]  /*6ec0*/  UIADD3 UR8, UR6, 0xa0, URZ ;  /* 0x000000a006087890 */ /* 0x000fe2000fffe03f */
[----:B-1----:R-:W-:Y:S01]  /*6ed0*/  @!P4 FMUL R84, R84, R84 ;  /* 0x000000545454c220 */ /* 0x002fe20000400000 */
[----:B------:R-:W-:Y:S01]  /*6ee0*/  FADD R51, R54, R51 ;  /* 0x0000003336337221 */ /* 0x000fe20000000000 */
[----:B------:R-:W-:-:S04]  /*6ef0*/  ISETP.NE.AND P4, PT, R15, 0x4, PT ;  /* 0x000000040f00780c */ /* 0x000fc80003f85270 */
[----:B------:R-:W-:Y:S01]  /*6f00*/  SEL R15, R15, RZ, P4 ;  /* 0x000000ff0f0f7207 */ /* 0x000fe20002000000 */
[----:B------:R-:W-:Y:S02]  /*6f10*/  WARPGROUP.DEPBAR.LE gsb0, 0x0 ;  /* 0x00008000000079c5 */ /* 0x000fe40000010000 */
        /* <DEDUP_REMOVED lines=11> */
[----:B------:R-:W-:Y:S02]  /*6fd0*/  F2FP.BF16.F32.PACK_AB R25, R53, R58 ;  /* 0x0000003a3519723e */ /* 0x000fe400000010ff */
[----:B------:R-:W-:Y:S02]  /*6fe0*/  F2FP.BF16.F32.PACK_AB R27, R49, R52 ;  /* 0x00000034311b723e */ /* 0x000fe400000010ff */
        /* <DEDUP_REMOVED lines=10> */
[----:B------:R-:W-:Y:S01]  /*7090*/  FADD R57, R56, R57 ;  /* 0x0000003938397221 */ /* 0x000fe20000000000 */
        /* <DEDUP_REMOVED lines=12> */
[----:B------:R-:W-:Y:S01]  /*7160*/  FADD R25, R42, R33 ;  /* 0x000000212a197221 */ /* 0x000fe20000000000 */
[----:B------:R-:W-:Y:S01]  /*7170*/  F2FP.BF16.F32.PACK_AB R27, R64, R61 ;  /* 0x0000003d401b723e */ /* 0x000fe200000010ff */
[----:B------:R-:W1:Y:S01]  /*7180*/  MUFU.EX2 R33, R76 ;  /* 0x0000004c00217308 */ /* 0x000e620000000800 */
[----:B------:R-:W-:Y:S01]  /*7190*/  F2FP.BF16.F32.PACK_AB R24, R13, R12 ;  /* 0x0000000c0d18723e */ /* 0x000fe200000010ff */
[----:B------:R-:W-:Y:S01]  /*71a0*/  FADD R36, R25, R36 ;  /* 0x0000002419247221 */ /* 0x000fe20000000000 */
[----:B------:R-:W-:Y:S01]  /*71b0*/  F2FP.BF16.F32.PACK_AB R25, R59, R62 ;  /* 0x0000003e3b19723e */ /* 0x000fe200000010ff */
[----:B------:R-:W-:Y:S01]  /*71c0*/  FADD R12, R57, R12 ;  /* 0x0000000c390c7221 */ /* 0x000fe20000000000 */
[----:B------:R-:W-:Y:S01]  /*71d0*/  F2FP.BF16.F32.PACK_AB R26, R21, R22 ;  /* 0x00000016151a723e */ /* 0x000fe200000010ff */
[----:B------:R-:W-:-:S02]  /*71e0*/  FADD R39, R36, R39 ;  /* 0x0000002724277221 */ /* 0x000fc40000000000 */
[----:B------:R-:W2:Y:S01]  /*71f0*/  MUFU.EX2 R36, R82 ;  /* 0x0000005200247308 */ /* 0x000ea20000000800 */
[----:B------:R-:W-:Y:S01]  /*7200*/  WARPGROUP.ARRIVE ;  /* 0x00000000000079c5 */ /* 0x000fe20000000000 */
[----:B------:R-:W-:Y:S01]  /*7210*/  FADD R50, R39, R50 ;  /* 0x0000003227327221 */ /* 0x000fe20000000000 */
[----:B------:R-:W-:-:S03]  /*7220*/  FADD R13, R12, R13 ;  /* 0x0000000d0c0d7221 */ /* 0x000fc60000000000 */
[----:B------:R-:W-:Y:S01]  /*7230*/  FADD R41, R50, R41 ;  /* 0x0000002932297221 */ /* 0x000fe20000000000 */
[----:B------:R-:W-:Y:S01]  /*7240*/  HGMMA.64x16x16.F32.BF16 R104, R24, gdesc[UR16].tnspB, R104, gsb0 ;  /* 0x4020001018687df0 */ /* 0x000fe20008001868 */
[----:B------:R-:W-:Y:S01]  /*7250*/  UMOV UR18, UR8 ;  /* 0x0000000800127c82 */ /* 0x000fe20008000000 */
[----:B-1----:R-:W-:Y:S01]  /*7260*/  @!P3 FMUL R33, R33, R33 ;  /* 0x000000212121b220 */ /* 0x002fe20000400000 */
[----:B------:R-:W-:Y:S01]  /*7270*/  UMOV UR19, 0xc0000010 ;  /* 0xc000001000137882 */ /* 0x000fe20000000000 */
[----:B------:R-:W-:Y:S01]  /*7280*/  FSETP.GEU.AND P3, PT, R35, -126, PT ;  /* 0xc2fc00002300780b */ /* 0x000fe20003f6e000 */
[----:B------:R-:W-:Y:S01]  /*7290*/  UIADD3 UR8, UR6, 0xe0, URZ ;  /* 0x000000e006087890 */ /* 0x000fe2000fffe03f */
[----:B------:R-:W-:Y:S01]  /*72a0*/  FADD R40, R41, R40 ;  /* 0x0000002829287221 */ /* 0x000fe20000000000 */
[----:B------:R-:W-:Y:S01]  /*72b0*/  FADD R22, R13, R22 ;  /* 0x000000160d167221 */ /* 0x000fe20000000000 */
[----:B--2---:R-:W-:Y:S01]  /*72c0*/  @!P6 FMUL R36, R36, R36 ;  /* 0x000000242424e220 */ /* 0x004fe20000400000 */
[----:B------:R-:W-:Y:S01]  /*72d0*/  FSETP.GEU.AND P6, PT, R80, -126, PT ;  /* 0xc2fc00005000780b */ /* 0x000fe20003fce000 */
[----:B------:R-:W-:Y:S01]  /*72e0*/  FADD R47, R40, R47 ;  /* 0x0000002f282f7221 */ /* 0x000fe20000000000 */
[----:B------:R-:W-:-:S03]  /*72f0*/  FADD R22, R22, R21 ;  /* 0x0000001516167221 */ /* 0x000fc60000000000 */
[----:B------:R-:W-:-:S03]  /*7300*/  FADD R58, R47, R58 ;  /* 0x0000003a2f3a7221 */ /* 0x000fc60000000000 */
[----:B------:R-:W-:Y:S01]  /*7310*/  @!P3 FMUL R35, R35, 0.5 ;  /* 0x3f0000002323b820 */ /* 0x000fe20000400000 */
[----:B------:R-:W-:-:S05]  /*7320*/  FADD R53, R58, R53 ;  /* 0x000000353a357221 */ /* 0x000fca0000000000 */
[----:B------:R-:W1:Y:S01]  /*7330*/  MUFU.EX2 R35, R35 ;  /* 0x0000002300237308 */ /* 0x000e620000000800 */
[----:B------:R-:W-:Y:S01]  /*7340*/  @!P6 FMUL R80, R80, 0.5 ;  /* 0x3f0000005050e820 */ /* 0x000fe20000400000 */
[----:B------:R-:W-:-:S04]  /*7350*/  FADD R52, R53, R52 ;  /* 0x0000003435347221 */ /* 0x000fc80000000000 */
[----:B------:R-:W-:Y:S02]  /*7360*/  FADD R49, R52, R49 ;  /* 0x0000003134317221 */ /* 0x000fe40000000000 */
[----:B------:R-:W2:Y:S02]  /*7370*/  MUFU.EX2 R80, R80 ;  /* 0x0000005000507308 */ /* 0x000ea40000000800 */
[----:B------:R-:W-:-:S04]  /*7380*/  FADD R62, R49, R62 ;  /* 0x0000003e313e7221 */ /* 0x000fc80000000000 */
[----:B------:R-:W-:Y:S01]  /*7390*/  FADD R62, R62, R59 ;  /* 0x0000003b3e3e7221 */ /* 0x000fe20000000000 */
[----:B-1----:R-:W-:Y:S01]  /*73a0*/  @!P3 FMUL R35, R35, R35 ;  /* 0x000000232323b220 */ /* 0x002fe20000400000 */
[----:B------:R-:W-:Y:S01]  /*73b0*/  FSETP.GEU.AND P3, PT, R20, -126, PT ;  /* 0xc2fc00001400780b */ /* 0x000fe20003f6e000 */
[----:B------:R-:W-:Y:S02]  /*73c0*/  WARPGROUP.DEPBAR.LE gsb0, 0x0 ;  /* 0x00008000000079c5 */ /* 0x000fe40000010000 */
[----:B------:R-:W-:Y:S01]  /*73d0*/  WARPGROUP.ARRIVE ;  /* 0x00000000000079c5 */ /* 0x000fe20000000000 */
[----:B------:R-:W-:Y:S01]  /*73e0*/  FADD R61, R62, R61 ;  /* 0x0000003d3e3d7221 */ /* 0x000fe20000000000 */
[----:B--2---:R-:W-:-:S03]  /*73f0*/  @!P6 FMUL R80, R80, R80 ;  /* 0x000000505050e220 */ /* 0x004fc60000400000 */
[----:B------:R-:W-:Y:S01]  /*7400*/  FADD R64, R61, R64 ;  /* 0x000000403d407221 */ /* 0x000fe20000000000 */
[----:B------:R-:W-:Y:S01]  /*7410*/  HGMMA.64x16x16.F32.BF16 R96, R24, gdesc[UR8].tnspB, R96, gsb0 ;  /* 0x4020000818607df0 */ /* 0x000fe20008001860 */
[----:B------:R-:W-:Y:S01]  /*7420*/  UMOV UR10, UR12 ;  /* 0x0000000c000a7c82 */ /* 0x000fe20008000000 */
[----:B------:R-:W-:Y:S01]  /*7430*/  UMOV UR11, 0xc0000010 ;  /* 0xc0000010000b7882 */ /* 0x000fe20000000000 */
[----:B------:R-:W-:Y:S01]  /*7440*/  UIADD3 UR12, UR6, 0x2c0, URZ ;  /* 0x000002c0060c7890 */ /* 0x000fe2000fffe03f */
[----:B------:R-:W-:-:S06]  /*7450*/  @!P3 FMUL R20, R20, 0.5 ;  /* 0x3f0000001414b820 */ /* 0x000fcc0000400000 */
[----:B------:R-:W1:Y:S02]  /*7460*/  MUFU.EX2 R20, R20 ;  /* 0x0000001400147308 */ /* 0x000e640000000800 */
[----:B-1----:R-:W-:Y:S01]  /*7470*/  @!P3 FMUL R20, R20, R20 ;  /* 0x000000141414b220 */ /* 0x002fe20000400000 */
[----:B------:R-:W-:-:S04]  /*7480*/  ISETP.NE.AND P3, PT, R6, 0x4, PT ;  /* 0x000000040600780c */ /* 0x000fc80003f65270 */
[----:B------:R-:W-:-:S05]  /*7490*/  SEL R6, R6, RZ, P3 ;  /* 0x000000ff06067207 */ /* 0x000fca0001800000 */
[C---:B------:R-:W-:Y:S02]  /*74a0*/  IMAD R12, R6.reuse, 0x8, R11 ;  /* 0x00000008060c7824 */ /* 0x040fe400078e020b */
[----:B------:R-:W-:Y:S01]  /*74b0*/  VIADD R6, R6, 0x1 ;  /* 0x0000000106067836 */ /* 0x000fe20000000000 */
[----:B------:R-:W-:Y:S02]  /*74c0*/  WARPGROUP.DEPBAR.LE gsb0, 0x0 ;  /* 0x00008000000079c5 */ /* 0x000fe40000010000 */
[----:B------:R-:W-:Y:S01]  /*74d0*/  WARPGROUP.ARRIVE ;  /* 0x00000000000079c5 */ /* 0x000fe20000000000 */
[----:B------:R-:W-:Y:S02]  /*74e0*/  PRMT R12, RZ, 0x654, R12 ;  /* 0x00000654ff0c7816 */ /* 0x000fe4000000000c */
[----:B------:R-:W-:-:S03]  /*74f0*/  ISETP.NE.AND P3, PT, R6, 0x4, PT ;  /* 0x000000040600780c */ /* 0x000fc60003f65270 */
[----:B------:R-:W-:Y:S01]  /*7500*/  HGMMA.64x16x16.F32.BF16 R88, R24, gdesc[UR8].tnspB, R88, gsb0 ;  /* 0x4020000818587df0 */ /* 0x000fe20008001858 */
[----:B------:R-:W-:Y:S01]  /*7510*/  UIADD3 UR10, UR6, 0x1c0, URZ ;  /* 0x000001c0060a7890 */ /* 0x000fe2000fffe03f */
[----:B------:R-:W-:Y:S01]  /*7520*/  SEL R6, R6, RZ, P3 ;  /* 0x000000ff06067207 */ /* 0x000fe20001800000 */
        /* <DEDUP_REMOVED lines=12> */
[----:B------:R-:W-:Y:S02]  /*75f0*/  FADD R33, R32, R33 ;  /* 0x0000002120217221 */ /* 0x000fe40000000000 */
[----:B------:R-:W-:Y:S01]  /*7600*/  FADD R29, R29, R30 ;  /* 0x0000001e1d1d7221 */ /* 0x000fe20000000000 */
[----:B------:R-:W-:Y:S01]  /*7610*/  HGMMA.64x16x16.F32.BF16 R104, R24, gdesc[UR16].tnspB, R104, gsb0 ;  /* 0x4020001018687df0 */ /* 0x000fe20008001868 */
[----:B------:R-:W-:Y:S01]  /*7620*/  UMOV UR18, UR8 ;  /* 0x0000000800127c82 */ /* 0x000fe20008000000 */
[----:B------:R-:W-:Y:S01]  /*7630*/  UMOV UR19, 0xc0000010 ;  /* 0xc000001000137882 */ /* 0x000fe20000000000 */
[----:B------:R-:W-:-:S04]  /*7640*/  FADD R33, R33, R34 ;  /* 0x0000002221217221 */ /* 0x000fc80000000000 */
[----:B------:R-:W-:-:S04]  /*7650*/  FADD R33, R33, R80 ;  /* 0x0000005021217221 */ /* 0x000fc80000000000 */
[----:B------:R-:W-:-:S04]  /*7660*/  FADD R33, R33, R81 ;  /* 0x0000005121217221 */ /* 0x000fc80000000000 */
[----:B------:R-:W-:-:S04]  /*7670*/  FADD R33, R33, R84 ;  /* 0x0000005421217221 */ /* 0x000fc80000000000 */
[----:B------:R-:W-:Y:S01]  /*7680*/  FADD R13, R33, R20 ;  /* 0x00000014210d7221 */ /* 0x000fe20000000000 */
[----:B------:R-:W-:Y:S02]  /*7690*/  WARPGROUP.DEPBAR.LE gsb0, 0x0 ;  /* 0x00008000000079c5 */ /* 0x000fe40000010000 */
[----:B------:R-:W-:-:S06]  /*76a0*/  WARPGROUP.ARRIVE ;  /* 0x00000000000079c5 */ /* 0x000fcc0000000000 */
[----:B------:R-:W-:Y:S01]  /*76b0*/  HGMMA.64x16x16.F32.BF16 R96, R24, gdesc[UR8].tnspB, R96, gsb0 ;  /* 0x4020000818607df0 */ /* 0x000fe20008001860 */
[----:B------:R-:W-:Y:S01]  /*76c0*/  UMOV UR10, UR12 ;  /* 0x0000000c000a7c82 */ /* 0x000fe20008000000 */
[----:B------:R-:W-:Y:S01]  /*76d0*/  UMOV UR11, 0xc0000010 ;  /* 0xc0000010000b7882 */ /* 0x000fe20000000000 */
[----:B------:R-:W-:Y:S02]  /*76e0*/  WARPGROUP.DEPBAR.LE gsb0, 0x0 ;  /* 0x00008000000079c5 */ /* 0x000fe40000010000 */
[----:B------:R-:W-:-:S06]  /*76f0*/  WARPGROUP.ARRIVE ;  /* 0x00000000000079c5 */ /* 0x000fcc0000000000 */
[----:B------:R-:W-:Y:S01]  /*7700*/  HGMMA.64x16x16.F32.BF16 R88, R24, gdesc[UR8].tnspB, R88, gsb0 ;  /* 0x4020000818587df0 */ /* 0x000fe20008001858 */
[----:B------:R-:W-:Y:S01]  /*7710*/  UIADD3 UR10, UR6, 0x1e0, URZ ;  /* 0x000001e0060a7890 */ /* 0x000fe2000fffe03f */
[----:B------:R-:W-:Y:S01]  /*7720*/  UMOV UR11, 0xc0000010 ;  /* 0xc0000010000b7882 */ /* 0x000fe20000000000 */
[----:B------:R-:W-:Y:S01]  /*7730*/  UIADD3 UR6, UR6, 0x2e0, URZ ;  /* 0x000002e006067890 */ /* 0x000fe2000fffe03f */
[----:B------:R-:W-:Y:S02]  /*7740*/  WARPGROUP.DEPBAR.LE gsb0, 0x0 ;  /* 0x00008000000079c5 */ /* 0x000fe40000010000 */
[----:B------:R-:W-:Y:S01]  /*7750*/  F2FP.BF16.F32.PACK_AB R25, R19, R36 ;  /* 0x000000241319723e */ /* 0x000fe200000010ff */
[----:B------:R-:W-:Y:S01]  /*7760*/  FADD R36, R29, R36 ;  /* 0x000000241d247221 */ /* 0x000fe20000000000 */
[----:B------:R-:W-:Y:S02]  /*7770*/  F2FP.BF16.F32.PACK_AB R27, R38, R35 ;  /* 0x00000023261b723e */ /* 0x000fe400000010ff */
[----:B------:R-:W-:Y:S01]  /*7780*/  F2FP.BF16.F32.PACK_AB R24, R81, R80 ;  /* 0x000000505118723e */ /* 0x000fe200000010ff */
[----:B------:R-:W-:Y:S01]  /*7790*/  FADD R36, R36, R19 ;  /* 0x0000001324247221 */ /* 0x000fe20000000000 */
[----:B------:R-:W-:-:S03]  /*77a0*/  F2FP.BF16.F32.PACK_AB R26, R20, R84 ;  /* 0x00000054141a723e */ /* 0x000fc600000010ff */
[----:B------:R-:W-:Y:S01]  /*77b0*/  FADD R35, R36, R35 ;  /* 0x0000002324237221 */ /* 0x000fe20000000000 */
[----:B------:R-:W-:-:S06]  /*77c0*/  WARPGROUP.ARRIVE ;  /* 0x00000000000079c5 */ /* 0x000fcc0000000000 */
[----:B------:R-:W-:Y:S03]  /*77d0*/  HGMMA.64x16x16.F32.BF16 R104, R24, gdesc[UR16].tnspB, R104, gsb0 ;  /* 0x4020001018687df0 */ /* 0x000fe60008001868 */
        /* <DEDUP_REMOVED lines=8> */
[----:B-1----:R-:W-:-:S04]  /*7860*/  SEL R12, RZ, 0x1, P4 ;  /* 0x00000001ff0c7807 */ /* 0x002fc80002000000 */
[----:B------:R-:W-:Y:S01]  /*7870*/  LOP3.LUT R3, R3, R12, RZ, 0x3c, !PT ;  /* 0x0000000c03037212 */ /* 0x000fe200078e3cff */
[----:B------:R-:W-:Y:S01]  /*7880*/  FADD R12, R35, R38 ;  /* 0x00000026230c7221 */ /* 0x000fe20000000000 */
[----:B------:R-:W-:Y:S06]  /*7890*/  @P2 BRA `(.L_x_31) ;  /* 0x0000000000d02947 */ /* 0x000fec0003800000 */
[----:B------:R-:W-:Y:S01]  /*78a0*/  ISETP.LT.OR P2, PT, R7, 0x1, !P0 ;  /* 0x000000010700780c */ /* 0x000fe20004741670 */
[----:B------:R-:W-:-:S12]  /*78b0*/  BSSY B0, `(.L_x_32) ;  /* 0x0000031000007945 */ /* 0x000fd80003800000 */
[----:B------:R-:W-:Y:S05]  /*78c0*/  @P2 BRA `(.L_x_33) ;  /* 0x0000000000bc2947 */ /* 0x000fea0003800000 */
[----:B------:R-:W-:Y:S01]  /*78d0*/  IMAD R19, R5, 0x8, R2 ;  /* 0x0000000805137824 */ /* 0x000fe200078e0202 */
[----:B------:R-:W-:Y:S02]  /*78e0*/  SHF.L.U32 R20, R4, 0x1f, RZ ;  /* 0x0000001f04147819 */ /* 0x000fe400000006ff */
[----:B------:R-:W-:Y:S02]  /*78f0*/  ISETP.NE.AND P3, PT, R0, RZ, PT ;  /* 0x000000ff0000720c */ /* 0x000fe40003f65270 */
[----:B------:R-:W1:Y:S02]  /*7900*/  SYNCS.PHASECHK.TRANS64.TRYWAIT P2, [R19+URZ+0xd820], R20 ;  /* 0x00d82014130075a7 */ /* 0x000e64000804017f */
[----:B-1----:R-:W-:Y:S09]  /*7910*/  @!P2 BRA `(.L_x_34) ;  /* 0x0000005400f4a947 */ /* 0x002ff20003800000 */
.L_x_85:
[----:B------:R-:W-:Y:S05]  /*7920*/  @P3 BRA `(.L_x_35) ;  /* 0x0000000000143947 */ /* 0x000fea0003800000 */
[----:B------:R-:W-:Y:S02]  /*7930*/  LOP3.LUT P2, RZ, R16, 0x1f, RZ, 0xc0, !PT ;  /* 0x0000001f10ff7812 */ /* 0x000fe4000784c0ff */
[----:B-1----:R-:W-:-:S04]  /*7940*/  MOV R20, 0x3000 ;  /* 0x0000300000147802 */ /* 0x002fc80000000f00 */
[----:B------:R2:W-:Y:S07]  /*7950*/  SYNCS.ARRIVE.TRANS64 RZ, [R19+URZ+0xd800], R20 ;  /* 0x00d8001413ff79a7 */ /* 0x0005ee000800003f */
[----:B------:R-:W-:Y:S05]  /*7960*/  @!P2 BRA `(.L_x_35) ;  /* 0x000000000004a947 */ /* 0x000fea0003800000 */
[----:B------:R-:W-:Y:S01]  /*7970*/  BPT.TRAP 0x1 ;  /* 0x000000040000795c */ /* 0x000fe20000300000 */
.L_x_35:
[----:B-12---:R-:W-:Y:S01]  /*7980*/  IMAD R20, R5, 0x3000, R2 ;  /* 0x0000300005147824 */ /* 0x006fe200078e0202 */
        /* <DEDUP_REMOVED lines=9> */
[----:B------:R-:W-:Y:S01]  /*7a20*/  UMOV UR28, UR36 ;  /* 0x00000024001c7c82 */ /* 0x000fe20008000000 */
[----:B------:R-:W-:Y:S01]  /*7a30*/  UMOV UR29, UR37 ;  /* 0x00000025001d7c82 */ /* 0x000fe20008000000 */
[----:B------:R-:W-:Y:S01]  /*7a40*/  UMOV UR18, 0x10 ;  /* 0x0000001000127882 */ /* 0x000fe20000000000 */
[----:B------:R-:W-:Y:S01]  /*7a50*/  UMOV UR20, UR36 ;  /* 0x0000002400147c82 */ /* 0x000fe20008000000 */
[----:B------:R-:W-:Y:S01]  /*7a60*/  UIADD3 UR25, UR25, 0xd800, URZ ;  /* 0x0000d80019197890 */ /* 0x000fe2000fffe03f */
[C---:B------:R-:W-:Y:S01]  /*7a70*/  ISETP.NE.AND P2, PT, R5.reuse, 0x4, PT ;  /* 0x000000040500780c */ /* 0x040fe20003f45270 */
[----:B------:R-:W-:Y:S01]  /*7a80*/  USHF.L.U32 UR27, UR27, 0x7, URZ ;  /* 0x000000071b1b7899 */ /* 0x000fe2000800063f */
[----:B------:R-:W-:Y:S01]  /*7a90*/  VIADD R8, R8, 0x1 ;  /* 0x0000000108087836 */ /* 0x000fe20000000000 */
[----:B------:R-:W-:Y:S01]  /*7aa0*/  UIADD3 UR24, UR8, 0x1800, URZ ;  /* 0x0000180008187890 */ /* 0x000fe2000fffe03f */
[----:B------:R-:W-:Y:S01]  /*7ab0*/  SEL R19, RZ, 0x1, P2 ;  /* 0x00000001ff137807 */ /* 0x000fe20001000000 */
[----:B------:R-:W-:Y:S01]  /*7ac0*/  UIADD3 UR16, UR8, 0x2800, URZ ;  /* 0x0000280008107890 */ /* 0x000fe2000fffe03f */
[----:B------:R-:W-:Y:S01]  /*7ad0*/  SEL R5, R5, RZ, P2 ;  /* 0x000000ff05057207 */ /* 0x000fe20001000000 */
[----:B------:R-:W-:Y:S01]  /*7ae0*/  UIADD3 UR8, UR8, 0x3800, URZ ;  /* 0x0000380008087890 */ /* 0x000fe2000fffe03f */
[----:B------:R-:W-:Y:S01]  /*7af0*/  LOP3.LUT R4, R4, R19, RZ, 0x3c, !PT ;  /* 0x0000001304047212 */ /* 0x000fe200078e3cff */
[----:B------:R-:W-:Y:S01]  /*7b00*/  UMOV UR21, UR37 ;  /* 0x0000002500157c82 */ /* 0x000fe20008000000 */
[----:B------:R-:W-:Y:S01]  /*7b10*/  UMOV UR17, UR25 ;  /* 0x0000001900117c82 */ /* 0x000fe20008000000 */
[----:B------:R-:W-:Y:S01]  /*7b20*/  UMOV UR19, UR27 ;  /* 0x0000001b00137c82 */ /* 0x000fe20008000000 */
[----:B------:R-:W-:Y:S01]  /*7b30*/  UMOV UR10, 0x20 ;  /* 0x00000020000a7882 */ /* 0x000fe20000000000 */
[----:B------:R-:W-:Y:S01]  /*7b40*/  UMOV UR12, UR36 ;  /* 0x00000024000c7c82 */ /* 0x000fe20008000000 */
[----:B------:R-:W-:Y:S01]  /*7b50*/  UMOV UR13, UR37 ;  /* 0x00000025000d7c82 */ /* 0x000fe20008000000 */
[----:B------:R-:W-:Y:S01]  /*7b60*/  UMOV UR9, UR25 ;  /* 0x0000001900097c82 */ /* 0x000fe20008000000 */
[----:B------:R1:W-:Y:S01]  /*7b70*/  UTMALDG.4D [UR24], [UR6], desc[UR32] ;  /* 0x00002018060075b4 */ /* 0x0003e20008019000 */
[----:B------:R-:W-:Y:S01]  /*7b80*/  UMOV UR11, UR27 ;  /* 0x0000001b000b7c82 */ /* 0x000fe20008000000 */
[----:B------:R1:W-:Y:S01]  /*7b90*/  UTMALDG.4D [UR16], [UR6], desc[UR32] ;  /* 0x00002010060075b4 */ /* 0x0003e20008019000 */
[----:B------:R1:W-:Y:S02]  /*7ba0*/  UTMALDG.4D [UR8], [UR6], desc[UR32] ;  /* 0x00002008060075b4 */ /* 0x0003e40008019000 */
[----:B-1----:R-:W-:Y:S01]  /*7bb0*/  NOP ;  /* 0x0000000000007918 */ /* 0x002fe20000000000 */
.L_x_33:
[----:B------:R-:W-:Y:S05]  /*7bc0*/  BSYNC B0 ;  /* 0x0000000000007941 */ /* 0x000fea0003800000 */
.L_x_32:
[----:B------:R-:W-:-:S07]  /*7bd0*/  IADD3 R7, R7, -0x1, RZ ;  /* 0xffffffff07077810 */ /* 0x000fce0007ffe0ff */
.L_x_31:
[----:B------:R-:W-:Y:S01]  /*7be0*/  VIADD R10, R10, 0x80 ;  /* 0x000000800a0a7836 */ /* 0x000fe20000000000 */
[----:B------:R-:W-:Y:S01]  /*7bf0*/  MOV R23, R18 ;  /* 0x0000001200177202 */ /* 0x000fe20000000f00 */
[----:B------:R-:W-:Y:S01]  /*7c00*/  IMAD.MOV.U32 R19, RZ, RZ, R14 ;  /* 0x000000ffff137224 */ /* 0x000fe200078e000e */
[----:B------:R-:W-:Y:S06]  /*7c10*/  @P1 BRA `(.L_x_36) ;  /* 0xffffffcc00281947 */ /* 0x000fec000383ffff */
[----:B------:R-:W-:-:S07]  /*7c20*/  IMAD.MOV.U32 R21, RZ, RZ, R17 ;  /* 0x000000ffff157224 */ /* 0x000fce00078e0011 */
.L_x_24:
[----:B------:R-:W-:-:S13]  /*7c30*/  ISETP.GE.AND P1, PT, R21, 0x1, PT ;  /* 0x000000011500780c */ /* 0x000fda0003f26270 */
[----:B------:R-:W-:Y:S05]  /*7c40*/  @!P1 BRA `(.L_x_37) ;  /* 0x0000003c009c9947 */ /* 0x000fea0003800000 */
[----:B------:R-:W-:Y:S01]  /*7c50*/  IMAD.MOV.U32 R20, RZ, RZ, R14 ;  /* 0x000000ffff147224 */ /* 0x000fe200078e000e */
[----:B------:R-:W-:Y:S02]  /*7c60*/  MOV R19, R18 ;  /* 0x0000001200137202 */ /* 0x000fe40000000f00 */
[----:B------:R-:W-:-:S07]  /*7c70*/  LOP3.LUT R17, R16, 0x1f, RZ, 0xc0, !PT ;  /* 0x0000001f10117812 */ /* 0x000fce00078ec0ff */
.L_x_50:
[----:B------:R-:W-:Y:S01]  /*7c80*/  IMAD R23, R15, 0x8, R2 ;  /* 0x000000080f177824 */ /* 0x000fe200078e0202 */
[----:B------:R-:W-:-:S07]  /*7c90*/  SHF.L.U32 R14, R3, 0x1f, RZ ;  /* 0x0000001f030e7819 */ /* 0x000fce00000006ff */
[----:B------:R-:W-:Y:S05]  /*7ca0*/  YIELD ;  /* 0x0000000000007946 */ /* 0x000fea0003800000 */
[----:B------:R-:W1:Y:S02]  /*7cb0*/  SYNCS.PHASECHK.TRANS64.TRYWAIT P1, [R23+URZ+0xd800], R14 ;  /* 0x00d8000e170075a7 */ /* 0x000e64000802017f */
[----:B-1----:R-:W-:Y:S05]  /*7cc0*/  @!P1 BRA `(.L_x_38) ;  /* 0x00000054001c9947 */ /* 0x002fea0003800000 */
.L_x_86:
[----:B------:R-:W-:Y:S05]  /*7cd0*/  WARPSYNC.ALL ;  /* 0x0000000000007948 */ /* 0x000fea0003800000 */
[----:B------:R-:W-:Y:S01]  /*7ce0*/  IMAD.U32 R112, RZ, RZ, UR30 ;  /* 0x0000001eff707e24 */ /* 0x000fe2000f8e00ff */
[----:B------:R-:W-:Y:S01]  /*7cf0*/  MOV R113, 0xc0000010 ;  /* 0xc000001000717802 */ /* 0x000fe20000000f00 */
[----:B------:R-:W-:Y:S01]  /*7d00*/  WARPGROUP.ARRIVE ;  /* 0x00000000000079c5 */ /* 0x000fe20000000000 */
[----:B-1----:R-:W-:Y:S01]  /*7d10*/  IMAD.MOV.U32 R23, RZ, RZ, -0x3ffffff0 ;  /* 0xc0000010ff177424 */ /* 0x002fe200078e00ff */
[----:B------:R-:W-:Y:S01]  /*7d20*/  ISETP.NE.AND P1, PT, R9, RZ, PT ;  /* 0x000000ff0900720c */ /* 0x000fe20003f25270 */
[----:B------:R-:W-:Y:S01]  /*7d30*/  IMAD R112, R15, 0x300, R112 ;  /* 0x000003000f707824 */ /* 0x000fe200078e0270 */
[----:B------:R-:W-:Y:S01]  /*7d40*/  R2UR UR47, R113 ;  /* 0x00000000712f72ca */ /* 0x000fe200000e0000 */
[----:B------:R-:W-:Y:S01]  /*7d50*/  IMAD.MOV.U32 R113, RZ, RZ, -0x3ffffff0 ;  /* 0xc0000010ff717424 */ /* 0x000fe200078e00ff */
[----:B------:R-:W-:Y:S01]  /*7d60*/  R2UR UR43, R23 ;  /* 0x00000000172b72ca */ /* 0x000fe200000e0000 */
[C---:B------:R-:W-:Y:S01]  /*7d70*/  VIADD R22, R112.reuse, 0x100 ;  /* 0x0000010070167836 */ /* 0x040fe20000000000 */
[----:B------:R-:W-:-:S02]  /*7d80*/  R2UR UR46, R112 ;  /* 0x00000000702e72ca */ /* 0x000fc400000e0000 */
[----:B------:R-:W-:Y:S02]  /*7d90*/  IADD3 R112, R112, 0x200, RZ ;  /* 0x0000020070707810 */ /* 0x000fe40007ffe0ff */
[----:B------:R-:W-:Y:S02]  /*7da0*/  R2UR UR42, R22 ;  /* 0x00000000162a72ca */ /* 0x000fe400000e0000 */
[----:B------:R-:W-:Y:S02]  /*7db0*/  R2UR UR6, R112 ;  /* 0x00000000700672ca */ /* 0x000fe400000e0000 */
[----:B------:R-:W-:-:S05]  /*7dc0*/  R2UR UR7, R113 ;  /* 0x00000000710772ca */ /* 0x000fca00000e0000 */
        /* <DEDUP_REMOVED lines=11> */
[----:B------:R-:W-:Y:S01]  /*7e80*/  IMAD R14, R5, 0x8, R2 ;  /* 0x00000008050e7824 */ /* 0x000fe200078e0202 */
[----:B------:R-:W-:Y:S02]  /*7e90*/  SHF.L.U32 R23, R4, 0x1f, RZ ;  /* 0x0000001f04177819 */ /* 0x000fe400000006ff */
[----:B------:R-:W-:Y:S02]  /*7ea0*/  ISETP.NE.AND P3, PT, R0, RZ, PT ;  /* 0x000000ff0000720c */ /* 0x000fe40003f65270 */
[----:B------:R-:W1:Y:S02]  /*7eb0*/  SYNCS.PHASECHK.TRANS64.TRYWAIT P2, [R14+URZ+0xd820], R23 ;  /* 0x00d820170e0075a7 */ /* 0x000e64000804017f */
[----:B-1----:R-:W-:Y:S09]  /*7ec0*/  @!P2 BRA `(.L_x_41) ;  /* 0x0000005000b0a947 */ /* 0x002ff20003800000 */
.L_x_87:
[----:B------:R-:W-:Y:S05]  /*7ed0*/  @P3 BRA `(.L_x_42) ;  /* 0x0000000000143947 */ /* 0x000fea0003800000 */
[----:B------:R-:W-:Y:S02]  /*7ee0*/  ISETP.NE.AND P2, PT, R17, RZ, PT ;  /* 0x000000ff1100720c */ /* 0x000fe40003f45270 */
[----:B-1----:R-:W-:-:S04]  /*7ef0*/  MOV R23, 0x3000 ;  /* 0x0000300000177802 */ /* 0x002fc80000000f00 */
[----:B------:R2:W-:Y:S07]  /*7f00*/  SYNCS.ARRIVE.TRANS64 RZ, [R14+URZ+0xd800], R23 ;  /* 0x00d800170eff79a7 */ /* 0x0005ee000800003f */
[----:B------:R-:W-:Y:S05]  /*7f10*/  @!P2 BRA `(.L_x_42) ;  /* 0x000000000004a947 */ /* 0x000fea0003800000 */
[----:B------:R-:W-:Y:S01]  /*7f20*/  BPT.TRAP 0x1 ;  /* 0x000000040000795c */ /* 0x000fe20000300000 */
.L_x_42:
[C---:B------:R-:W-:Y:S01]  /*7f30*/  IMAD R18, R5.reuse, 0x3000, R2 ;  /* 0x0000300005127824 */ /* 0x040fe200078e0202 */
        /* <DEDUP_REMOVED lines=14> */
[----:B------:R-:W-:Y:S01]  /*8020*/  ISETP.NE.AND P2, PT, R5, 0x4, PT ;  /* 0x000000040500780c */ /* 0x000fe20003f45270 */
[----:B------:R-:W-:-:S02]  /*8030*/  USHF.L.U32 UR27, UR27, 0x7, URZ ;  /* 0x000000071b1b7899 */ /* 0x000fc4000800063f */
        /* <DEDUP_REMOVED lines=19> */
.L_x_40:
[----:B------:R-:W-:-:S07]  /*8170*/  VIADD R7, R7, 0xffffffff ;  /* 0xffffffff07077836 */ /* 0x000fce0000000000 */
.L_x_39:
[----:B------:R-:W-:Y:S01]  /*8180*/  IADD3 R15, R15, 0x1, RZ ;  /* 0x000000010f0f7810 */ /* 0x000fe20007ffe0ff */
[----:B------:R-:W-:Y:S05]  /*8190*/  WARPSYNC.ALL ;  /* 0x0000000000007948 */ /* 0x000fea0003800000 */
[----:B------:R-:W-:-:S04]  /*81a0*/  ISETP.NE.AND P2, PT, R15, 0x4, PT ;  /* 0x000000040f00780c */ /* 0x000fc80003f45270 */
[----:B------:R-:W-:Y:S02]  /*81b0*/  SEL R14, RZ, 0x1, P2 ;  /* 0x00000001ff0e7807 */ /* 0x000fe40001000000 */
[----:B------:R-:W-:Y:S02]  /*81c0*/  SEL R15, R15, RZ, P2 ;  /* 0x000000ff0f0f7207 */ /* 0x000fe40001000000 */
[----:B------:R-:W-:Y:S01]  /*81d0*/  LOP3.LUT R3, R3, R14, RZ, 0x3c, !PT ;  /* 0x0000000e03037212 */ /* 0x000fe200078e3cff */
[C---:B------:R-:W-:Y:S01]  /*81e0*/  VIADD R14, R10.reuse, 0x1 ;  /* 0x000000010a0e7836 */ /* 0x040fe20000000000 */
[C---:B------:R-:W-:Y:S01]  /*81f0*/  ISETP.GE.AND P2, PT, R10.reuse, UR15, PT ;  /* 0x0000000f0a007c0c */ /* 0x040fe2000bf46270 */
[C---:B------:R-:W-:Y:S01]  /*8200*/  VIADD R18, R10.reuse, 0x8 ;  /* 0x000000080a127836 */ /* 0x040fe20000000000 */
[----:B------:R-:W-:Y:S01]  /*8210*/  IADD3 R22, R10, 0x9, RZ ;  /* 0x000000090a167810 */ /* 0x000fe20007ffe0ff */
[----:B------:R-:W-:Y:S01]  /*8220*/  BSSY B0, `(.L_x_43) ;  /* 0x00000e0000007945 */ /* 0x000fe20003800000 */
[----:B------:R-:W-:Y:S01]  /*8230*/  ISETP.GE.AND P4, PT, R14, UR15, PT ;  /* 0x0000000f0e007c0c */ /* 0x000fe2000bf86270 */
[----:B------:R-:W-:Y:S01]  /*8240*/  VIADD R14, R10, 0x10 ;  /* 0x000000100a0e7836 */ /* 0x000fe20000000000 */
[----:B------:R-:W-:-:S02]  /*8250*/  ISETP.GE.AND P3, PT, R18, UR15, PT ;  /* 0x0000000f12007c0c */ /* 0x000fc4000bf66270 */
[----:B------:R-:W-:Y:S02]  /*8260*/  IADD3 R18, R10, 0x18, RZ ;  /* 0x000000180a127810 */ /* 0x000fe40007ffe0ff */
[----:B------:R-:W-:Y:S01]  /*8270*/  ISETP.GE.AND P5, PT, R14, UR15, PT ;  /* 0x0000000f0e007c0c */ /* 0x000fe2000bfa6270 */
[----:B------:R-:W-:Y:S01]  /*8280*/  VIADD R14, R10, 0x11 ;  /* 0x000000110a0e7836 */ /* 0x000fe20000000000 */
[----:B------:R-:W-:Y:S02]  /*8290*/  FSEL R23, R24, -INF , !P2 ;  /* 0xff80000018177808 */ /* 0x000fe40005000000 */
[----:B------:R-:W-:Y:S02]  /*82a0*/  FSEL R26, R26, -INF , !P2 ;  /* 0xff8000001a1a7808 */ /* 0x000fe40005000000 */
[----:B------:R-:W-:Y:S02]  /*82b0*/  FSEL R25, R25, -INF , !P4 ;  /* 0xff80000019197808 */ /* 0x000fe40006000000 */
[----:B------:R-:W-:-:S02]  /*82c0*/  FSEL R27, R27, -INF , !P4 ;  /* 0xff8000001b1b7808 */ /* 0x000fc40006000000 */
[----:B------:R-:W-:Y:S01]  /*82d0*/  ISETP.GE.AND P2, PT, R14, UR15, PT ;  /* 0x0000000f0e007c0c */ /* 0x000fe2000bf46270 */
[----:B------:R-:W-:Y:S01]  /*82e0*/  VIADD R14, R10, 0x19 ;  /* 0x000000190a0e7836 */ /* 0x000fe20000000000 */
[----:B------:R-:W-:Y:S01]  /*82f0*/  ISETP.GE.AND P4, PT, R18, UR15, PT ;  /* 0x0000000f12007c0c */ /* 0x000fe2000bf86270 */
[----:B------:R-:W-:Y:S01]  /*8300*/  VIADD R18, R10, 0x20 ;  /* 0x000000200a127836 */ /* 0x000fe20000000000 */
[----:B------:R-:W-:Y:S01]  /*8310*/  ISETP.GE.AND P6, PT, R22, UR15, PT ;  /* 0x0000000f16007c0c */ /* 0x000fe2000bfc6270 */
[----:B------:R-:W-:Y:S01]  /*8320*/  VIADD R22, R10, 0x49 ;  /* 0x000000490a167836 */ /* 0x000fe20000000000 */
[----:B------:R-:W-:Y:S02]  /*8330*/  FSEL R28, R28, -INF , !P3 ;  /* 0xff8000001c1c7808 */ /* 0x000fe40005800000 */
[----:B------:R-:W-:Y:S02]  /*8340*/  FSEL R30, R30, -INF , !P3 ;  /* 0xff8000001e1e7808 */ /* 0x000fe40005800000 */
[----:B------:R-:W-:-:S02]  /*8350*/  FSEL R29, R29, -INF , !P6 ;  /* 0xff8000001d1d7808 */ /* 0x000fc40007000000 */
[----:B------:R-:W-:Y:S02]  /*8360*/  FSEL R31, R31, -INF , !P6 ;  /* 0xff8000001f1f7808 */ /* 0x000fe40007000000 */
[----:B------:R-:W-:Y:S02]  /*8370*/  ISETP.GE.AND P3, PT, R14, UR15, PT ;  /* 0x0000000f0e007c0c */ /* 0x000fe4000bf66270 */
[----:B------:R-:W-:Y:S01]  /*8380*/  ISETP.GE.AND P6, PT, R18, UR15, PT ;  /* 0x0000000f12007c0c */ /* 0x000fe2000bfc6270 */
[C---:B------:R-:W-:Y:S01]  /*8390*/  VIADD R18, R10.reuse, 0x28 ;  /* 0x000000280a127836 */ /* 0x040fe20000000000 */
[----:B------:R-:W-:Y:S02]  /*83a0*/  IADD3 R14, R10, 0x21, RZ ;  /* 0x000000210a0e7810 */ /* 0x000fe40007ffe0ff */
[----:B------:R-:W-:Y:S02]  /*83b0*/  FSEL R32, R32, -INF , !P5 ;  /* 0xff80000020207808 */ /* 0x000fe40006800000 */
[----:B------:R-:W-:-:S02]  /*83c0*/  FSEL R34, R34, -INF , !P5 ;  /* 0xff80000022227808 */ /* 0x000fc40006800000 */
[----:B------:R-:W-:Y:S01]  /*83d0*/  ISETP.GE.AND P5, PT, R14, UR15, PT ;  /* 0x0000000f0e007c0c */ /* 0x000fe2000bfa6270 */
[----:B------:R-:W-:Y:S01]  /*83e0*/  VIADD R14, R10, 0x29 ;  /* 0x000000290a0e7836 */ /* 0x000fe20000000000 */
[----:B------:R-:W-:Y:S02]  /*83f0*/  FSEL R33, R33, -INF , !P2 ;  /* 0xff80000021217808 */ /* 0x000fe40005000000 */
[----:B------:R-:W-:Y:S02]  /*8400*/  FSEL R35, R35, -INF , !P2 ;  /* 0xff80000023237808 */ /* 0x000fe40005000000 */
[----:B------:R-:W-:Y:S02]  /*8410*/  ISETP.GE.AND P2, PT, R18, UR15, PT ;  /* 0x0000000f12007c0c */ /* 0x000fe4000bf46270 */
[----:B------:R-:W-:Y:S02]  /*8420*/  IADD3 R18, R10, 0x30, RZ ;  /* 0x000000300a127810 */ /* 0x000fe40007ffe0ff */
[----:B------:R-:W-:-:S02]  /*8430*/  FSEL R36, R36, -INF , !P4 ;  /* 0xff80000024247808 */ /* 0x000fc40006000000 */
[----:B------:R-:W-:Y:S02]  /*8440*/  FSEL R38, R38, -INF , !P4 ;  /* 0xff80000026267808 */ /* 0x000fe40006000000 */
[----:B------:R-:W-:Y:S02]  /*8450*/  FSEL R37, R37, -INF , !P3 ;  /* 0xff80000025257808 */ /* 0x000fe40005800000 */
[----:B------:R-:W-:Y:S02]  /*8460*/  FSEL R39, R39, -INF , !P3 ;  /* 0xff80000027277808 */ /* 0x000fe40005800000 */
[----:B------:R-:W-:Y:S01]  /*8470*/  ISETP.GE.AND P4, PT, R14, UR15, PT ;  /* 0x0000000f0e007c0c */ /* 0x000fe2000bf86270 */
[----:B------:R-:W-:Y:S01]  /*8480*/  VIADD R14, R10, 0x31 ;  /* 0x000000310a0e7836 */ /* 0x000fe20000000000 */
[----:B------:R-:W-:Y:S01]  /*8490*/  ISETP.GE.AND P3, PT, R18, UR15, PT ;  /* 0x0000000f12007c0c */ /* 0x000fe2000bf66270 */
[----:B------:R-:W-:Y:S01]  /*84a0*/  VIADD R18, R10, 0x38 ;  /* 0x000000380a127836 */ /* 0x000fe20000000000 */
[----:B------:R-:W-:-:S02]  /*84b0*/  FSEL R40, R40, -INF , !P6 ;  /* 0xff80000028287808 */ /* 0x000fc40007000000 */
[----:B------:R-:W-:Y:S02]  /*84c0*/  FSEL R42, R42, -INF , !P6 ;  /* 0xff8000002a2a7808 */ /* 0x000fe40007000000 */
[----:B------:R-:W-:Y:S02]  /*84d0*/  FSEL R41, R41, -INF , !P5 ;  /* 0xff80000029297808 */ /* 0x000fe40006800000 */
[----:B------:R-:W-:Y:S02]  /*84e0*/  FSEL R43, R43, -INF , !P5 ;  /* 0xff8000002b2b7808 */ /* 0x000fe40006800000 */
[----:B------:R-:W-:Y:S02]  /*84f0*/  ISETP.GE.AND P6, PT, R14, UR15, PT ;  /* 0x0000000f0e007c0c */ /* 0x000fe4000bfc6270 */
[----:B------:R-:W-:Y:S01]  /*8500*/  ISETP.GE.AND P5, PT, R18, UR15, PT ;  /* 0x0000000f12007c0c */ /* 0x000fe2000bfa6270 */
[C---:B------:R-:W-:Y:S01]  /*8510*/  VIADD R18, R10.reuse, 0x40 ;  /* 0x000000400a127836 */ /* 0x040fe20000000000 */
[----:B------:R-:W-:-:S02]  /*8520*/  IADD3 R14, R10, 0x39, RZ ;  /* 0x000000390a0e7810 */ /* 0x000fc40007ffe0ff */
[----:B------:R-:W-:Y:S02]  /*8530*/  FSEL R44, R44, -INF , !P2 ;  /* 0xff8000002c2c7808 */ /* 0x000fe40005000000 */
[----:B------:R-:W-:Y:S02]  /*8540*/  FSEL R46, R46, -INF , !P2 ;  /* 0xff8000002e2e7808 */ /* 0x000fe40005000000 */
[----:B------:R-:W-:Y:S01]  /*8550*/  ISETP.GE.AND P2, PT, R14, UR15, PT ;  /* 0x0000000f0e007c0c */ /* 0x000fe2000bf46270 */
[----:B------:R-:W-:Y:S01]  /*8560*/  VIADD R14, R10, 0x41 ;  /* 0x000000410a0e7836 */ /* 0x000fe20000000000 */
[----:B------:R-:W-:Y:S02]  /*8570*/  FSEL R45, R45, -INF , !P4 ;  /* 0xff8000002d2d7808 */ /* 0x000fe40006000000 */
[----:B------:R-:W-:Y:S02]  /*8580*/  FSEL R47, R47, -INF , !P4 ;  /* 0xff8000002f2f7808 */ /* 0x000fe40006000000 */
[----:B------:R-:W-:-:S02]  /*8590*/  ISETP.GE.AND P4, PT, R18, UR15, PT ;  /* 0x0000000f12007c0c */ /* 0x000fc4000bf86270 */
[----:B------:R-:W-:Y:S02]  /*85a0*/  IADD3 R18, R10, 0x48, RZ ;  /* 0x000000480a127810 */ /* 0x000fe40007ffe0ff */
[----:B------:R-:W-:Y:S02]  /*85b0*/  FSEL R48, R48, -INF , !P3 ;  /* 0xff80000030307808 */ /* 0x000fe40005800000 */
[----:B------:R-:W-:Y:S02]  /*85c0*/  FSEL R50, R50, -INF , !P3 ;  /* 0xff80000032327808 */ /* 0x000fe40005800000 */
[----:B------:R-:W-:Y:S02]  /*85d0*/  FSEL R49, R49, -INF , !P6 ;  /* 0xff80000031317808 */ /* 0x000fe40007000000 */
[----:B------:R-:W-:Y:S02]  /*85e0*/  FSEL R51, R51, -INF , !P6 ;  /* 0xff80000033337808 */ /* 0x000fe40007000000 */
[----:B------:R-:W-:-:S02]  /*85f0*/  ISETP.GE.AND P3, PT, R14, UR15, PT ;  /* 0x0000000f0e007c0c */ /* 0x000fc4000bf66270 */
[----:B------:R-:W-:Y:S02]  /*8600*/  ISETP.GE.AND P6, PT, R18, UR15, PT ;  /* 0x0000000f12007c0c */ /* 0x000fe4000bfc6270 */
        /* <DEDUP_REMOVED lines=24> */
[----:B------:R-:W-:Y:S02]  /*8790*/  FSEL R52, R52, -INF , !P5 ;  /* 0xff80000034347808 */ /* 0x000fe40006800000 */
[----:B------:R-:W-:Y:S02]  /*87a0*/  FSEL R54, R54, -INF , !P5 ;  /* 0xff80000036367808 */ /* 0x000fe40006800000 */
[----:B------:R-:W-:Y:S01]  /*87b0*/  ISETP.GE.AND P5, PT, R22, UR15, PT ;  /* 0x0000000f16007c0c */ /* 0x000fe2000bfa6270 */
[----:B------:R-:W-:Y:S01]  /*87c0*/  VIADD R22, R10, 0x50 ;  /* 0x000000500a167836 */ /* 0x000fe20000000000 */
[----:B------:R-:W-:Y:S02]  /*87d0*/  FMNMX R14, R48, R113, !PT ;  /* 0x00000071300e7209 */ /* 0x000fe40007800000 */
[----:B------:R-:W-:-:S02]  /*87e0*/  FMNMX R18, R50, R115, !PT ;  /* 0x0000007332127209 */ /* 0x000fc40007800000 */
[----:B------:R-:W-:Y:S02]  /*87f0*/  FMNMX R113, R49, R14, !PT ;  /* 0x0000000e31717209 */ /* 0x000fe40007800000 */
[----:B------:R-:W-:Y:S02]  /*8800*/  FMNMX R115, R51, R18, !PT ;  /* 0x0000001233737209 */ /* 0x000fe40007800000 */
[----:B------:R-:W-:Y:S02]  /*8810*/  FSEL R53, R53, -INF , !P2 ;  /* 0xff80000035357808 */ /* 0x000fe40005000000 */
[----:B------:R-:W-:Y:S02]  /*8820*/  FSEL R55, R55, -INF , !P2 ;  /* 0xff80000037377808 */ /* 0x000fe40005000000 */
[----:B------:R-:W-:Y:S02]  /*8830*/  ISETP.GE.AND P2, PT, R22, UR15, PT ;  /* 0x0000000f16007c0c */ /* 0x000fe4000bf46270 */
[----:B------:R-:W-:-:S02]  /*8840*/  IADD3 R22, R10, 0x51, RZ ;  /* 0x000000510a167810 */ /* 0x000fc40007ffe0ff */
[----:B------:R-:W-:Y:S02]  /*8850*/  FMNMX R14, R52, R113, !PT ;  /* 0x00000071340e7209 */ /* 0x000fe40007800000 */
[----:B------:R-:W-:Y:S02]  /*8860*/  FMNMX R18, R54, R115, !PT ;  /* 0x0000007336127209 */ /* 0x000fe40007800000 */
[----:B------:R-:W-:Y:S02]  /*8870*/  FSEL R56, R56, -INF , !P4 ;  /* 0xff80000038387808 */ /* 0x000fe40006000000 */
[----:B------:R-:W-:Y:S02]  /*8880*/  FSEL R58, R58, -INF , !P4 ;  /* 0xff8000003a3a7808 */ /* 0x000fe40006000000 */
[----:B------:R-:W-:Y:S01]  /*8890*/  ISETP.GE.AND P4, PT, R22, UR15, PT ;  /* 0x0000000f16007c0c */ /* 0x000fe2000bf86270 */
[----:B------:R-:W-:Y:S01]  /*88a0*/  VIADD R22, R10, 0x58 ;  /* 0x000000580a167836 */ /* 0x000fe20000000000 */
[----:B------:R-:W-:-:S02]  /*88b0*/  FMNMX R113, R53, R14, !PT ;  /* 0x0000000e35717209 */ /* 0x000fc40007800000 */
[----:B------:R-:W-:Y:S02]  /*88c0*/  FMNMX R115, R55, R18, !PT ;  /* 0x0000001237737209 */ /* 0x000fe40007800000 */
[----:B------:R-:W-:Y:S02]  /*88d0*/  FSEL R57, R57, -INF , !P3 ;  /* 0xff80000039397808 */ /* 0x000fe40005800000 */
[----:B------:R-:W-:Y:S02]  /*88e0*/  FSEL R59, R59, -INF , !P3 ;  /* 0xff8000003b3b7808 */ /* 0x000fe40005800000 */
[----:B------:R-:W-:Y:S02]  /*88f0*/  FMNMX R14, R56, R113, !PT ;  /* 0x00000071380e7209 */ /* 0x000fe40007800000 */
[----:B------:R-:W-:Y:S02]  /*8900*/  FMNMX R18, R58, R115, !PT ;  /* 0x000000733a127209 */ /* 0x000fe40007800000 */
[----:B------:R-:W-:Y:S01]  /*8910*/  ISETP.GE.AND P3, PT, R22, UR15, PT ;  /* 0x0000000f16007c0c */ /* 0x000fe2000bf66270 */
[----:B------:R-:W-:Y:S01]  /*8920*/  VIADD R22, R10, 0x59 ;  /* 0x000000590a167836 */ /* 0x000fe20000000000 */
[----:B------:R-:W-:-:S02]  /*8930*/  FSEL R60, R60, -INF , !P6 ;  /* 0xff8000003c3c7808 */ /* 0x000fc40007000000 */
[----:B------:R-:W-:Y:S02]  /*8940*/  FSEL R62, R62, -INF , !P6 ;  /* 0xff8000003e3e7808 */ /* 0x000fe40007000000 */
[----:B------:R-:W-:Y:S02]  /*8950*/  FMNMX R113, R57, R14, !PT ;  /* 0x0000000e39717209 */ /* 0x000fe40007800000 */
[----:B------:R-:W-:Y:S02]  /*8960*/  FMNMX R115, R59, R18, !PT ;  /* 0x000000123b737209 */ /* 0x000fe40007800000 */
[----:B------:R-:W-:Y:S02]  /*8970*/  ISETP.GE.AND P6, PT, R22, UR15, PT ;  /* 0x0000000f16007c0c */ /* 0x000fe4000bfc6270 */
[----:B------:R-:W-:Y:S02]  /*8980*/  IADD3 R22, R10, 0x60, RZ ;  /* 0x000000600a167810 */ /* 0x000fe40007ffe0ff */
[----:B------:R-:W-:-:S02]  /*8990*/  FSEL R61, R61, -INF , !P5 ;  /* 0xff8000003d3d7808 */ /* 0x000fc40006800000 */
[----:B------:R-:W-:Y:S02]  /*89a0*/  FSEL R63, R63, -INF , !P5 ;  /* 0xff8000003f3f7808 */ /* 0x000fe40006800000 */
[----:B------:R-:W-:Y:S02]  /*89b0*/  FMNMX R14, R60, R113, !PT ;  /* 0x000000713c0e7209 */ /* 0x000fe40007800000 */
[----:B------:R-:W-:Y:S02]  /*89c0*/  FMNMX R18, R62, R115, !PT ;  /* 0x000000733e127209 */ /* 0x000fe40007800000 */
[----:B------:R-:W-:Y:S01]  /*89d0*/  ISETP.GE.AND P5, PT, R22, UR15, PT ;  /* 0x0000000f16007c0c */ /* 0x000fe2000bfa6270 */
[----:B------:R-:W-:Y:S01]  /*89e0*/  VIADD R22, R10, 0x61 ;  /* 0x000000610a167836 */ /* 0x000fe20000000000 */
[----:B------:R-:W-:Y:S02]  /*89f0*/  FSEL R64, R64, -INF , !P2 ;  /* 0xff80000040407808 */ /* 0x000fe40005000000 */
[----:B------:R-:W-:-:S02]  /*8a00*/  FSEL R66, R66, -INF , !P2 ;  /* 0xff80000042427808 */ /* 0x000fc40005000000 */
[----:B------:R-:W-:Y:S02]  /*8a10*/  FMNMX R113, R61, R14, !PT ;  /* 0x0000000e3d717209 */ /* 0x000fe40007800000 */
[----:B------:R-:W-:Y:S02]  /*8a20*/  FMNMX R115, R63, R18, !PT ;  /* 0x000000123f737209 */ /* 0x000fe40007800000 */
[----:B------:R-:W-:Y:S02]  /*8a30*/  FSEL R65, R65, -INF , !P4 ;  /* 0xff80000041417808 */ /* 0x000fe40006000000 */
[----:B------:R-:W-:Y:S02]  /*8a40*/  FSEL R67, R67, -INF , !P4 ;  /* 0xff80000043437808 */ /* 0x000fe40006000000 */
[----:B------:R-:W-:Y:S02]  /*8a50*/  FMNMX R14, R64, R113, !PT ;  /* 0x00000071400e7209 */ /* 0x000fe40007800000 */
[----:B------:R-:W-:-:S02]  /*8a60*/  FMNMX R18, R66, R115, !PT ;  /* 0x0000007342127209 */ /* 0x000fc40007800000 */
[----:B------:R-:W-:Y:S01]  /*8a70*/  ISETP.GE.AND P2, PT, R22, UR15, PT ;  /* 0x0000000f16007c0c */ /* 0x000fe2000bf46270 */
[----:B------:R-:W-:Y:S01]  /*8a80*/  VIADD R22, R10, 0x68 ;  /* 0x000000680a167836 */ /* 0x000fe20000000000 */
[----:B------:R-:W-:Y:S02]  /*8a90*/  FSEL R68, R68, -INF , !P3 ;  /* 0xff80000044447808 */ /* 0x000fe40005800000 */
[----:B------:R-:W-:Y:S02]  /*8aa0*/  FSEL R70, R70, -INF , !P3 ;  /* 0xff80000046467808 */ /* 0x000fe40005800000 */
[----:B------:R-:W-:Y:S02]  /*8ab0*/  FMNMX R113, R65, R14, !PT ;  /* 0x0000000e41717209 */ /* 0x000fe40007800000 */
[----:B------:R-:W-:Y:S02]  /*8ac0*/  FMNMX R115, R67, R18, !PT ;  /* 0x0000001243737209 */ /* 0x000fe40007800000 */
[----:B------:R-:W-:-:S02]  /*8ad0*/  ISETP.GE.AND P4, PT, R22, UR15, PT ;  /* 0x0000000f16007c0c */ /* 0x000fc4000bf86270 */
[----:B------:R-:W-:Y:S02]  /*8ae0*/  FSEL R69, R69, -INF , !P6 ;  /* 0xff80000045457808 */ /* 0x000fe40007000000 */
[----:B------:R-:W-:Y:S02]  /*8af0*/  FSEL R71, R71, -INF , !P6 ;  /* 0xff80000047477808 */ /* 0x000fe40007000000 */
[----:B------:R-:W-:Y:S02]  /*8b00*/  FMNMX R14, R68, R113, !PT ;  /* 0x00000071440e7209 */ /* 0x000fe40007800000 */
[----:B------:R-:W-:Y:S02]  /*8b10*/  FMNMX R18, R70, R115, !PT ;  /* 0x0000007346127209 */ /* 0x000fe40007800000 */
        /* <DEDUP_REMOVED lines=11> */
[----:B------:R-:W-:Y:S01]  /*8bd0*/  ISETP.GE.AND P6, PT, R22, UR15, PT ;  /* 0x0000000f16007c0c */ /* 0x000fe2000bfc6270 */
[----:B------:R-:W-:Y:S01]  /*8be0*/  VIADD R22, R10, 0x71 ;  /* 0x000000710a167836 */ /* 0x000fe20000000000 */
[----:B------:R-:W-:Y:S02]  /*8bf0*/  FSEL R76, R76, -INF , !P4 ;  /* 0xff8000004c4c7808 */ /* 0x000fe40006000000 */
[----:B------:R-:W-:Y:S02]  /*8c00*/  FSEL R78, R78, -INF , !P4 ;  /* 0xff8000004e4e7808 */ /* 0x000fe40006000000 */
[----:B------:R-:W-:-:S02]  /*8c10*/  FMNMX R113, R73, R14, !PT ;  /* 0x0000000e49717209 */ /* 0x000fc40007800000 */
[----:B------:R-:W-:Y:S02]  /*8c20*/  FMNMX R115, R75, R18, !PT ;  /* 0x000000124b737209 */ /* 0x000fe40007800000 */
[----:B------:R-:W-:Y:S02]  /*8c30*/  FSEL R77, R77, -INF , !P3 ;  /* 0xff8000004d4d7808 */ /* 0x000fe40005800000 */
[----:B------:R-:W-:Y:S02]  /*8c40*/  FMNMX R14, R76, R113, !PT ;  /* 0x000000714c0e7209 */ /* 0x000fe40007800000 */
[----:B------:R-:W-:Y:S02]  /*8c50*/  FSEL R79, R79, -INF , !P3 ;  /* 0xff8000004f4f7808 */ /* 0x000fe40005800000 */
[----:B------:R-:W-:Y:S02]  /*8c60*/  FMNMX R18, R78, R115, !PT ;  /* 0x000000734e127209 */ /* 0x000fe40007800000 */
[----:B------:R-:W-:-:S02]  /*8c70*/  ISETP.GE.AND P5, PT, R22, UR15, PT ;  /* 0x0000000f16007c0c */ /* 0x000fc4000bfa6270 */
[----:B------:R-:W-:Y:S02]  /*8c80*/  IADD3 R22, R10, 0x78, RZ ;  /* 0x000000780a167810 */ /* 0x000fe40007ffe0ff */
[----:B------:R-:W-:Y:S02]  /*8c90*/  FSEL R80, R80, -INF , !P6 ;  /* 0xff80000050507808 */ /* 0x000fe40007000000 */
[----:B------:R-:W-:Y:S02]  /*8ca0*/  FMNMX R113, R77, R14, !PT ;  /* 0x0000000e4d717209 */ /* 0x000fe40007800000 */
[----:B------:R-:W-:Y:S02]  /*8cb0*/  FSEL R82, R82, -INF , !P6 ;  /* 0xff80000052527808 */ /* 0x000fe40007000000 */
[----:B------:R-:W-:Y:S02]  /*8cc0*/  FMNMX R115, R79, R18, !PT ;  /* 0x000000124f737209 */ /* 0x000fe40007800000 */
[----:B------:R-:W-:Y:S01]  /*8cd0*/  ISETP.GE.AND P2, PT, R22, UR15, PT ;  /* 0x0000000f16007c0c */ /* 0x000fe2000bf46270 */
[----:B------:R-:W-:Y:S01]  /*8ce0*/  VIADD R22, R10, 0x79 ;  /* 0x000000790a167836 */ /* 0x000fe20000000000 */
[----:B------:R-:W-:-:S02]  /*8cf0*/  FSEL R81, R81, -INF , !P5 ;  /* 0xff80000051517808 */ /* 0x000fc40006800000 */
[----:B------:R-:W-:Y:S02]  /*8d00*/  FMNMX R14, R80, R113, !PT ;  /* 0x00000071500e7209 */ /* 0x000fe40007800000 */
[----:B------:R-:W-:Y:S02]  /*8d10*/  FSEL R83, R83, -INF , !P5 ;  /* 0xff80000053537808 */ /* 0x000fe40006800000 */
[----:B------:R-:W-:Y:S02]  /*8d20*/  FMNMX R18, R82, R115, !PT ;  /* 0x0000007352127209 */ /* 0x000fe40007800000 */
[----:B------:R-:W-:Y:S02]  /*8d30*/  ISETP.GE.AND P4, PT, R22, UR15, PT ;  /* 0x0000000f16007c0c */ /* 0x000fe4000bf86270 */
[----:B------:R-:W-:Y:S02]  /*8d40*/  FSEL R84, R84, -INF , !P2 ;  /* 0xff80000054547808 */ /* 0x000fe40005000000 */
[----:B------:R-:W-:-:S02]  /*8d50*/  FMNMX R113, R81, R14, !PT ;  /* 0x0000000e51717209 */ /* 0x000fc40007800000 */
[----:B------:R-:W-:Y:S02]  /*8d60*/  FSEL R86, R86, -INF , !P2 ;  /* 0xff80000056567808 */ /* 0x000fe40005000000 */
[----:B------:R-:W-:Y:S02]  /*8d70*/  FMNMX R115, R83, R18, !PT ;  /* 0x0000001253737209 */ /* 0x000fe40007800000 */
[----:B------:R-:W-:Y:S02]  /*8d80*/  FSEL R85, R85, -INF , !P4 ;  /* 0xff80000055557808 */ /* 0x000fe40006000000 */
[----:B------:R-:W-:Y:S02]  /*8d90*/  FMNMX R14, R84, R113, !PT ;  /* 0x00000071540e7209 */ /* 0x000fe40007800000 */
[----:B------:R-:W-:Y:S02]  /*8da0*/  FSEL R87, R87, -INF , !P4 ;  /* 0xff80000057577808 */ /* 0x000fe40006000000 */
[----:B------:R-:W-:-:S02]  /*8db0*/  FMNMX R18, R86, R115, !PT ;  /* 0x0000007356127209 */ /* 0x000fc40007800000 */
[----:B------:R-:W-:Y:S02]  /*8dc0*/  FMNMX R22, R85, R14, !PT ;  /* 0x0000000e55167209 */ /* 0x000fe40007800000 */
[----:B------:R-:W-:Y:S02]  /*8dd0*/  FMNMX R24, R87, R18, !PT ;  /* 0x0000001257187209 */ /* 0x000fe40007800000 */
[----:B------:R-:W-:Y:S01]  /*8de0*/  LEA R117, R15, R2, 0x3 ;  /* 0x000000020f757211 */ /* 0x000fe200078e18ff */
[----:B------:R-:W1:Y:S01]  /*8df0*/  SHFL.BFLY PT, R113, R22, 0x1, 0x1f ;  /* 0x0c201f0016717f89 */ /* 0x000e6200000e0000 */
[----:B------:R-:W-:-:S03]  /*8e00*/  SHF.L.U32 R114, R3, 0x1f, RZ ;  /* 0x0000001f03727819 */ /* 0x000fc600000006ff */
[----:B------:R-:W2:Y:S01]  /*8e10*/  SHFL.BFLY PT, R115, R24, 0x1, 0x1f ;  /* 0x0c201f0018737f89 */ /* 0x000ea200000e0000 */
[----:B-1----:R-:W-:Y:S01]  /*8e20*/  FMNMX R113, R22, R113, !PT ;  /* 0x0000007116717209 */ /* 0x002fe20007800000 */
[----:B------:R-:W-:Y:S01]  /*8e30*/  IMAD R22, R6, 0x8, R11 ;  /* 0x0000000806167824 */ /* 0x000fe200078e020b */
[----:B--2---:R-:W-:-:S03]  /*8e40*/  FMNMX R112, R24, R115, !PT ;  /* 0x0000007318707209 */ /* 0x004fc60007800000 */
[----:B------:R-:W1:Y:S01]  /*8e50*/  SHFL.BFLY PT, R14, R113, 0x2, 0x1f ;  /* 0x0c401f00710e7f89 */ /* 0x000e6200000e0000 */
[----:B------:R-:W-:-:S03]  /*8e60*/  PRMT R22, RZ, 0x654, R22 ;  /* 0x00000654ff167816 */ /* 0x000fc60000000016 */
[----:B------:R-:W2:Y:S01]  /*8e70*/  SHFL.BFLY PT, R115, R112, 0x2, 0x1f ;  /* 0x0c401f0070737f89 */ /* 0x000ea200000e0000 */
[----:B------:R3:W-:Y:S01]  /*8e80*/  SYNCS.ARRIVE.TRANS64.RED.A1T0 RZ, [R22+URZ], RZ ;  /* 0x000000ff16ff79a7 */ /* 0x0007e2000810043f */
[----:B------:R-:W4:Y:S01]  /*8e90*/  SYNCS.PHASECHK.TRANS64.TRYWAIT P6, [R117+URZ+0xd800], R114 ;  /* 0x00d80072750075a7 */ /* 0x000f2200080c017f */
[----:B-1----:R-:W-:Y:S02]  /*8ea0*/  FMNMX R14, R113, R14, !PT ;  /* 0x0000000e710e7209 */ /* 0x002fe40007800000 */
[----:B--2---:R-:W-:Y:S02]  /*8eb0*/  FMNMX R18, R112, R115, !PT ;  /* 0x0000007370127209 */ /* 0x004fe40007800000 */
[----:B------:R-:W-:Y:S02]  /*8ec0*/  FSETP.NEU.AND P2, PT, R14, -INF , PT ;  /* 0xff8000000e00780b */ /* 0x000fe40003f4d000 */
[----:B------:R-:W-:Y:S02]  /*8ed0*/  FSETP.NEU.AND P3, PT, R18, -INF , PT ;  /* 0xff8000001200780b */ /* 0x000fe40003f6d000 */
[----:B------:R-:W-:-:S02]  /*8ee0*/  FSEL R115, R14, RZ, P2 ;  /* 0x000000ff0e737208 */ /* 0x000fc40001000000 */
[----:B------:R-:W-:-:S03]  /*8ef0*/  FSEL R24, R18, RZ, P3 ;  /* 0x000000ff12187208 */ /* 0x000fc60001800000 */
[----:B------:R-:W-:Y:S02]  /*8f00*/  FADD R20, -R115, R20 ;  /* 0x0000001473147221 */ /* 0x000fe40000000100 */
[----:B------:R-:W-:Y:S02]  /*8f10*/  FADD R19, -R24, R19 ;  /* 0x0000001318137221 */ /* 0x000fe40000000100 */
[----:B------:R-:W-:Y:S02]  /*8f20*/  FMUL R20, R20, UR14 ;  /* 0x0000000e14147c20 */ /* 0x000fe40008400000 */
[----:B------:R-:W-:Y:S01]  /*8f30*/  FMUL R113, R19, UR14 ;  /* 0x0000000e13717c20 */ /* 0x000fe20008400000 */
[----:B------:R-:W-:Y:S02]  /*8f40*/  FMUL R19, R24, UR14 ;  /* 0x0000000e18137c20 */ /* 0x000fe40008400000 */
[----:B------:R-:W-:Y:S02]  /*8f50*/  FSETP.GEU.AND P2, PT, R20, -126, PT ;  /* 0xc2fc00001400780b */ /* 0x000fe40003f4e000 */
[----:B------:R-:W-:Y:S01]  /*8f60*/  FSETP.GEU.AND P3, PT, R113, -126, PT ;  /* 0xc2fc00007100780b */ /* 0x000fe20003f6e000 */
[--C-:B------:R-:W-:Y:S01]  /*8f70*/  FFMA R24, R26, UR14, -R19.reuse ;  /* 0x0000000e1a187c23 */ /* 0x100fe20008000813 */
[--C-:B---3--:R-:W-:Y:S01]  /*8f80*/  FFMA R22, R27, UR14, -R19.reuse ;  /* 0x0000000e1b167c23 */ /* 0x108fe20008000813 */
[----:B------:R-:W-:-:S03]  /*8f90*/  FFMA R27, R30, UR14, -R19 ;  /* 0x0000000e1e1b7c23 */ /* 0x000fc60008000813 */
[----:B------:R-:W-:Y:S02]  /*8fa0*/  FSETP.GEU.AND P4, PT, R24, -126, PT ;  /* 0xc2fc00001800780b */ /* 0x000fe40003f8e000 */
[----:B------:R-:W-:-:S03]  /*8fb0*/  FSETP.GEU.AND P5, PT, R22, -126, PT ;  /* 0xc2fc00001600780b */ /* 0x000fc60003fae000 */
[----:B------:R-:W-:Y:S02]  /*8fc0*/  @!P2 FMUL R20, R20, 0.5 ;  /* 0x3f0000001414a820 */ /* 0x000fe40000400000 */
[----:B------:R-:W-:-:S04]  /*8fd0*/  @!P3 FMUL R113, R113, 0.5 ;  /* 0x3f0000007171b820 */ /* 0x000fc80000400000 */
[----:B------:R-:W1:Y:S02]  /*8fe0*/  MUFU.EX2 R20, R20 ;  /* 0x0000001400147308 */ /* 0x000e640000000800 */
[----:B------:R-:W-:-:S06]  /*8ff0*/  @!P4 FMUL R24, R24, 0.5 ;  /* 0x3f0000001818c820 */ /* 0x000fcc0000400000 */
[----:B------:R-:W2:Y:S01]  /*9000*/  MUFU.EX2 R113, R113 ;  /* 0x0000007100717308 */ /* 0x000ea20000000800 */
[----:B----4-:R-:W-:Y:S05]  /*9010*/  @!P6 BRA `(.L_x_44) ;  /* 0x000000400070e947 */ /* 0x010fea0003800000 */
.L_x_88:
[----:B------:R-:W-:Y:S05]  /*9020*/  BSYNC B0 ;  /* 0x0000000000007941 */ /* 0x000fea0003800000 */
.L_x_43:
[----:B------:R-:W-:Y:S01]  /*9030*/  FSETP.GEU.AND P6, PT, R27, -126, PT ;  /* 0xc2fc00001b00780b */ /* 0x000fe20003fce000 */
[----:B------:R-:W-:Y:S01]  /*9040*/  FMUL R26, R115, UR14 ;  /* 0x0000000e731a7c20 */ /* 0x000fe20008400000 */
[----:B------:R-:W-:Y:S01]  /*9050*/  @!P5 FMUL R22, R22, 0.5 ;  /* 0x3f0000001616d820 */ /* 0x000fe20000400000 */
[--C-:B------:R-:W-:Y:S01]  /*9060*/  FFMA R30, R31, UR14, -R19.reuse ;  /* 0x0000000e1f1e7c23 */ /* 0x100fe20008000813 */
[----:B-1----:R-:W-:Y:S01]  /*9070*/  @!P2 FMUL R20, R20, R20 ;  /* 0x000000141414a220 */ /* 0x002fe20000400000 */
[--C-:B------:R-:W-:Y:S01]  /*9080*/  FFMA R29, R29, UR14, -R26.reuse ;  /* 0x0000000e1d1d7c23 */ /* 0x100fe2000800081a */
[----:B------:R1:W4:Y:S01]  /*9090*/  MUFU.EX2 R31, R22 ;  /* 0x00000016001f7308 */ /* 0x0003220000000800 */
[--C-:B------:R-:W-:Y:S01]  /*90a0*/  FFMA R23, R23, UR14, -R26.reuse ;  /* 0x0000000e17177c23 */ /* 0x100fe2000800081a */
[----:B------:R-:W-:Y:S01]  /*90b0*/  FSETP.GEU.AND P2, PT, R30, -126, PT ;  /* 0xc2fc00001e00780b */ /* 0x000fe20003f4e000 */
[----:B--2---:R-:W-:Y:S01]  /*90c0*/  @!P3 FMUL R113, R113, R113 ;  /* 0x000000717171b220 */ /* 0x004fe20000400000 */
[--C-:B------:R-:W-:Y:S01]  /*90d0*/  FFMA R25, R25, UR14, -R26.reuse ;  /* 0x0000000e19197c23 */ /* 0x100fe2000800081a */
[--C-:B------:R-:W-:Y:S01]  /*90e0*/  FFMA R32, R32, UR14, -R26.reuse ;  /* 0x0000000e20207c23 */ /* 0x100fe2000800081a */
[----:B------:R-:W-:Y:S01]  /*90f0*/  FSETP.GEU.AND P3, PT, R23, -126, PT ;  /* 0xc2fc00001700780b */ /* 0x000fe20003f6e000 */
[----:B------:R-:W-:Y:S01]  /*9100*/  @!P6 FMUL R27, R27, 0.5 ;  /* 0x3f0000001b1be820 */ /* 0x000fe20000400000 */
[----:B------:R-:W2:Y:S01]  /*9110*/  MUFU.EX2 R24, R24 ;  /* 0x0000001800187308 */ /* 0x000ea20000000800 */
[--C-:B-1----:R-:W-:Y:S01]  /*9120*/  FFMA R22, R33, UR14, -R26.reuse ;  /* 0x0000000e21167c23 */ /* 0x102fe2000800081a */
[--C-:B------:R-:W-:Y:S01]  /*9130*/  FFMA R33, R35, UR14, -R19.reuse ;  /* 0x0000000e23217c23 */ /* 0x100fe20008000813 */
[--C-:B------:R-:W-:Y:S01]  /*9140*/  FFMA R35, R36, UR14, -R26.reuse ;  /* 0x0000000e24237c23 */ /* 0x100fe2000800081a */
[--C-:B------:R-:W-:Y:S01]  /*9150*/  FFMA R28, R28, UR14, -R26.reuse ;  /* 0x0000000e1c1c7c23 */ /* 0x100fe2000800081a */
[----:B------:R-:W-:Y:S01]  /*9160*/  FFMA R34, R34, UR14, -R19 ;  /* 0x0000000e22227c23 */ /* 0x000fe20008000813 */
[----:B------:R-:W-:Y:S01]  /*9170*/  FFMA R37, R37, UR14, -R26 ;  /* 0x0000000e25257c23 */ /* 0x000fe2000800081a */
[----:B------:R-:W-:Y:S01]  /*9180*/  @!P2 FMUL R30, R30, 0.5 ;  /* 0x3f0000001e1ea820 */ /* 0x000fe20000400000 */
[----:B------:R-:W1:Y:S01]  /*9190*/  MUFU.EX2 R27, R27 ;  /* 0x0000001b001b7308 */ /* 0x000e620000000800 */
[----:B----4-:R-:W-:Y:S01]  /*91a0*/  @!P5 FMUL R31, R31, R31 ;  /* 0x0000001f1f1fd220 */ /* 0x010fe20000400000 */
[----:B------:R-:W-:Y:S01]  /*91b0*/  FSETP.GEU.AND P5, PT, R28, -126, PT ;  /* 0xc2fc00001c00780b */ /* 0x000fe20003fae000 */
[----:B------:R-:W-:Y:S01]  /*91c0*/  @!P3 FMUL R23, R23, 0.5 ;  /* 0x3f0000001717b820 */ /* 0x000fe20000400000 */
[-C--:B------:R-:W-:Y:S01]  /*91d0*/  FMUL R104, R104, R20.reuse ;  /* 0x0000001468687220 */ /* 0x080fe20000400000 */
[-C--:B------:R-:W-:Y:S01]  /*91e0*/  FMUL R105, R105, R20.reuse ;  /* 0x0000001469697220 */ /* 0x080fe20000400000 */
[-C--:B------:R-:W-:Y:S01]  /*91f0*/  FMUL R108, R108, R20.reuse ;  /* 0x000000146c6c7220 */ /* 0x080fe20000400000 */
[----:B------:R-:W-:Y:S01]  /*9200*/  FMUL R109, R109, R20 ;  /* 0x000000146d6d7220 */ /* 0x000fe20000400000 */
[----:B------:R-:W4:Y:S01]  /*9210*/  MUFU.EX2 R30, R30 ;  /* 0x0000001e001e7308 */ /* 0x000f220000000800 */
[----:B--2---:R-:W-:Y:S01]  /*9220*/  @!P4 FMUL R24, R24, R24 ;  /* 0x000000181818c220 */ /* 0x004fe20000400000 */
[----:B------:R-:W-:Y:S01]  /*9230*/  FSETP.GEU.AND P4, PT, R25, -126, PT ;  /* 0xc2fc00001900780b */ /* 0x000fe20003f8e000 */
[-C--:B------:R-:W-:Y:S01]  /*9240*/  FMUL R96, R96, R20.reuse ;  /* 0x0000001460607220 */ /* 0x080fe20000400000 */
[----:B------:R-:W-:Y:S01]  /*9250*/  FMUL R97, R97, R20 ;  /* 0x0000001461617220 */ /* 0x000fe20000400000 */
[----:B------:R-:W-:Y:S01]  /*9260*/  FFMA R12, R113, R12, R24 ;  /* 0x0000000c710c7223 */ /* 0x000fe20000000018 */
[-C--:B------:R-:W-:Y:S01]  /*9270*/  FMUL R100, R100, R20.reuse ;  /* 0x0000001464647220 */ /* 0x080fe20000400000 */
[----:B------:R-:W-:Y:S01]  /*9280*/  @!P5 FMUL R28, R28, 0.5 ;  /* 0x3f0000001c1cd820 */ /* 0x000fe20000400000 */
[----:B---3--:R2:W3:Y:S01]  /*9290*/  MUFU.EX2 R117, R23 ;  /* 0x0000001700757308 */ /* 0x0084e20000000800 */
[----:B-1----:R-:W-:Y:S01]  /*92a0*/  @!P6 FMUL R27, R27, R27 ;  /* 0x0000001b1b1be220 */ /* 0x002fe20000400000 */
[----:B------:R-:W-:Y:S01]  /*92b0*/  FSETP.GEU.AND P6, PT, R29, -126, PT ;  /* 0xc2fc00001d00780b */ /* 0x000fe20003fce000 */
[-C--:B------:R-:W-:Y:S01]  /*92c0*/  FMUL R101, R101, R20.reuse ;  /* 0x0000001465657220 */ /* 0x080fe20000400000 */
[-C--:B------:R-:W-:Y:S01]  /*92d0*/  FMUL R88, R88, R20.reuse ;  /* 0x0000001458587220 */ /* 0x080fe20000400000 */
[-C--:B------:R-:W-:Y:S01]  /*92e0*/  FMUL R89, R89, R20.reuse ;  /* 0x0000001459597220 */ /* 0x080fe20000400000 */
[----:B------:R-:W-:Y:S01]  /*92f0*/  FMUL R92, R92, R20 ;  /* 0x000000145c5c7220 */ /* 0x000fe20000400000 */
[----:B------:R-:W-:Y:S01]  /*9300*/  @!P4 FMUL R25, R25, 0.5 ;  /* 0x3f0000001919c820 */ /* 0x000fe20000400000 */
[----:B------:R-:W1:Y:S01]  /*9310*/  MUFU.EX2 R115, R28 ;  /* 0x0000001c00737308 */ /* 0x000e620000000800 */
[----:B----4-:R-:W-:Y:S01]  /*9320*/  @!P2 FMUL R30, R30, R30 ;  /* 0x0000001e1e1ea220 */ /* 0x010fe20000400000 */
[----:B------:R-:W-:Y:S01]  /*9330*/  FSETP.GEU.AND P2, PT, R32, -126, PT ;  /* 0xc2fc00002000780b */ /* 0x000fe20003f4e000 */
[----:B--2---:R-:W-:-:S02]  /*9340*/  IMAD.MOV.U32 R23, RZ, RZ, -0x3ffffff0 ;  /* 0xc0000010ff177424 */ /* 0x004fc400078e00ff */
[----:B------:R-:W-:Y:S01]  /*9350*/  FMUL R93, R93, R20 ;  /* 0x000000145d5d7220 */ /* 0x000fe20000400000 */
[----:B------:R-:W-:Y:S05]  /*9360*/  WARPSYNC.ALL ;  /* 0x0000000000007948 */ /* 0x000fea0003800000 */
[----:B------:R-:W-:Y:S01]  /*9370*/  @!P6 FMUL R29, R29, 0.5 ;  /* 0x3f0000001d1de820 */ /* 0x000fe20000400000 */
[----:B------:R2:W4:Y:S01]  /*9380*/  MUFU.EX2 R114, R25 ;  /* 0x0000001900727308 */ /* 0x0005220000000800 */
[----:B---3--:R-:W-:Y:S01]  /*9390*/  @!P3 FMUL R117, R117, R117 ;  /* 0x000000757575b220 */ /* 0x008fe20000400000 */
[----:B------:R-:W-:Y:S01]  /*93a0*/  FSETP.GEU.AND P3, PT, R22, -126, PT ;  /* 0xc2fc00001600780b */ /* 0x000fe20003f6e000 */
[----:B------:R-:W-:Y:S01]  /*93b0*/  FFMA R121, R38, UR14, -R19 ;  /* 0x0000000e26797c23 */ /* 0x000fe20008000813 */
[----:B------:R-:W-:Y:S01]  /*93c0*/  @!P2 FMUL R32, R32, 0.5 ;  /* 0x3f0000002020a820 */ /* 0x000fe20000400000 */
[----:B------:R-:W-:Y:S01]  /*93d0*/  FFMA R13, R20, R13, R117 ;  /* 0x0000000d140d7223 */ /* 0x000fe20000000075 */
[----:B-1----:R-:W-:Y:S01]  /*93e0*/  @!P5 FMUL R115, R115, R115 ;  /* 0x000000737373d220 */ /* 0x002fe20000400000 */
[----:B------:R-:W-:Y:S01]  /*93f0*/  FADD R20, R12, R31 ;  /* 0x0000001f0c147221 */ /* 0x000fe20000000000 */
[----:B------:R1:W3:Y:S01]  /*9400*/  MUFU.EX2 R112, R29 ;  /* 0x0000001d00707308 */ /* 0x0002e20000000800 */
[--C-:B--2---:R-:W-:Y:S01]  /*9410*/  FFMA R25, R51, UR14, -R19.reuse ;  /* 0x0000000e33197c23 */ /* 0x104fe20008000813 */
[----:B------:R-:W-:Y:S01]  /*9420*/  R2UR UR7, R23 ;  /* 0x00000000170772ca */ /* 0x000fe200000e0000 */
[--C-:B------:R-:W-:Y:S01]  /*9430*/  FFMA R36, R40, UR14, -R26.reuse ;  /* 0x0000000e28247c23 */ /* 0x100fe2000800081a */
[-C--:B------:R-:W-:Y:S01]  /*9440*/  FMUL R106, R106, R113.reuse ;  /* 0x000000716a6a7220 */ /* 0x080fe20000400000 */
[-C--:B------:R-:W-:Y:S01]  /*9450*/  FMUL R107, R107, R113.reuse ;  /* 0x000000716b6b7220 */ /* 0x080fe20000400000 */
[-C--:B------:R-:W-:Y:S01]  /*9460*/  FMUL R110, R110, R113.reuse ;  /* 0x000000716e6e7220 */ /* 0x080fe20000400000 */
[----:B------:R-:W-:Y:S01]  /*9470*/  @!P3 FMUL R22, R22, 0.5 ;  /* 0x3f0000001616b820 */ /* 0x000fe20000400000 */
[----:B------:R-:W2:Y:S01]  /*9480*/  MUFU.EX2 R119, R32 ;  /* 0x0000002000777308 */ /* 0x000ea20000000800 */
[--C-:B-1----:R-:W-:Y:S01]  /*9490*/  FFMA R29, R41, UR14, -R26.reuse ;  /* 0x0000000e291d7c23 */ /* 0x102fe2000800081a */
[----:B------:R-:W-:Y:S01]  /*94a0*/  FFMA R41, R46, UR14, -R19 ;  /* 0x0000000e2e297c23 */ /* 0x000fe20008000813 */
[----:B----4-:R-:W-:Y:S01]  /*94b0*/  @!P4 FMUL R114, R114, R114 ;  /* 0x000000727272c220 */ /* 0x010fe20000400000 */
[----:B------:R-:W-:Y:S01]  /*94c0*/  FSETP.GEU.AND P4, PT, R34, -126, PT ;  /* 0xc2fc00002200780b */ /* 0x000fe20003f8e000 */
[----:B------:R-:W-:Y:S01]  /*94d0*/  FMUL R111, R111, R113 ;  /* 0x000000716f6f7220 */ /* 0x000fe20000400000 */
[--C-:B------:R-:W-:Y:S01]  /*94e0*/  FFMA R40, R45, UR14, -R26.reuse ;  /* 0x0000000e2d287c23 */ /* 0x100fe2000800081a */
[--C-:B------:R-:W-:Y:S01]  /*94f0*/  FFMA R52, R52, UR14, -R26.reuse ;  /* 0x0000000e34347c23 */ /* 0x100fe2000800081a */
[----:B------:R1:W-:Y:S01]  /*9500*/  MUFU.EX2 R28, R22 ;  /* 0x00000016001c7308 */ /* 0x0003e20000000800 */
[----:B---3--:R-:W-:Y:S01]  /*9510*/  @!P6 FMUL R112, R112, R112 ;  /* 0x000000707070e220 */ /* 0x008fe20000400000 */
[----:B------:R-:W-:Y:S01]  /*9520*/  FSETP.GEU.AND P6, PT, R35, -126, PT ;  /* 0xc2fc00002300780b */ /* 0x000fe20003fce000 */
[--C-:B------:R-:W-:Y:S01]  /*9530*/  FFMA R53, R53, UR14, -R26.reuse ;  /* 0x0000000e35357c23 */ /* 0x100fe2000800081a */
[--C-:B------:R-:W-:Y:S01]  /*9540*/  FFMA R56, R56, UR14, -R26.reuse ;  /* 0x0000000e38387c23 */ /* 0x100fe2000800081a */
[--C-:B------:R-:W-:Y:S01]  /*9550*/  FFMA R57, R57, UR14, -R26.reuse ;  /* 0x0000000e39397c23 */ /* 0x100fe2000800081a */
[--C-:B------:R-:W-:Y:S01]  /*9560*/  FFMA R60, R60, UR14, -R26.reuse ;  /* 0x0000000e3c3c7c23 */ /* 0x100fe2000800081a */
[--C-:B------:R-:W-:Y:S01]  /*9570*/  FFMA R61, R61, UR14, -R26.reuse ;  /* 0x0000000e3d3d7c23 */ /* 0x100fe2000800081a */
[----:B------:R-:W-:Y:S01]  /*9580*/  FFMA R64, R64, UR14, -R26 ;  /* 0x0000000e40407c23 */ /* 0x000fe2000800081a */
[----:B--2---:R-:W-:Y:S01]  /*9590*/  @!P2 FMUL R119, R119, R119 ;  /* 0x000000777777a220 */ /* 0x004fe20000400000 */
[----:B------:R-:W-:Y:S01]  /*95a0*/  FSETP.GEU.AND P2, PT, R37, -126, PT ;  /* 0xc2fc00002500780b */ /* 0x000fe20003f4e000 */
[----:B-1----:R-:W-:-:S02]  /*95b0*/  IMAD.U32 R22, RZ, RZ, UR23 ;  /* 0x00000017ff167e24 */ /* 0x002fc4000f8e00ff */
[----:B------:R-:W-:Y:S01]  /*95c0*/  @!P4 FMUL R34, R34, 0.5 ;  /* 0x3f0000002222c820 */ /* 0x000fe20000400000 */
[--C-:B------:R-:W-:Y:S01]  /*95d0*/  FFMA R65, R65, UR14, -R26.reuse ;  /* 0x0000000e41417c23 */ /* 0x100fe2000800081a */
[----:B------:R-:W-:Y:S01]  /*95e0*/  FFMA R68, R68, UR14, -R26 ;  /* 0x0000000e44447c23 */ /* 0x000fe2000800081a */
[----:B------:R-:W-:Y:S01]  /*95f0*/  @!P6 FMUL R35, R35, 0.5 ;  /* 0x3f0000002323e820 */ /* 0x000fe20000400000 */
[----:B------:R-:W-:Y:S01]  /*9600*/  IMAD R22, R15, 0x300, R22 ;  /* 0x000003000f167824 */ /* 0x000fe200078e0216 */
[----:B------:R1:W-:Y:S01]  /*9610*/  MUFU.EX2 R116, R34 ;  /* 0x0000002200747308 */ /* 0x0003e20000000800 */
[--C-:B------:R-:W-:Y:S01]  /*9620*/  FFMA R69, R69, UR14, -R26.reuse ;  /* 0x0000000e45457c23 */ /* 0x100fe2000800081a */
[--C-:B------:R-:W-:Y:S01]  /*9630*/  FFMA R72, R72, UR14, -R26.reuse ;  /* 0x0000000e48487c23 */ /* 0x100fe2000800081a */
[--C-:B------:R-:W-:Y:S01]  /*9640*/  FFMA R73, R73, UR14, -R26.reuse ;  /* 0x0000000e49497c23 */ /* 0x100fe2000800081a */
[----:B------:R-:W-:Y:S01]  /*9650*/  R2UR UR6, R22 ;  /* 0x00000000160672ca */ /* 0x000fe200000e0000 */
[--C-:B------:R-:W-:Y:S01]  /*9660*/  FFMA R76, R76, UR14, -R26.reuse ;  /* 0x0000000e4c4c7c23 */ /* 0x100fe2000800081a */
[----:B------:R-:W-:Y:S01]  /*9670*/  @!P2 FMUL R37, R37, 0.5 ;  /* 0x3f0000002525a820 */ /* 0x000fe20000400000 */
[--C-:B------:R-:W-:Y:S01]  /*9680*/  FFMA R77, R77, UR14, -R26.reuse ;  /* 0x0000000e4d4d7c23 */ /* 0x100fe2000800081a */
[----:B------:R-:W2:Y:S01]  /*9690*/  MUFU.EX2 R35, R35 ;  /* 0x0000002300237308 */ /* 0x000ea20000000800 */
[----:B-1----:R-:W-:Y:S01]  /*96a0*/  FFMA R34, R39, UR14, -R19 ;  /* 0x0000000e27227c23 */ /* 0x002fe20008000813 */
[--C-:B------:R-:W-:Y:S01]  /*96b0*/  FFMA R39, R44, UR14, -R26.reuse ;  /* 0x0000000e2c277c23 */ /* 0x100fe2000800081a */
[--C-:B------:R-:W-:Y:S01]  /*96c0*/  FFMA R44, R48, UR14, -R26.reuse ;  /* 0x0000000e302c7c23 */ /* 0x100fe2000800081a */
[--C-:B------:R-:W-:Y:S01]  /*96d0*/  FFMA R80, R80, UR14, -R26.reuse ;  /* 0x0000000e50507c23 */ /* 0x100fe2000800081a */
[--C-:B------:R-:W-:Y:S01]  /*96e0*/  FFMA R81, R81, UR14, -R26.reuse ;  /* 0x0000000e51517c23 */ /* 0x100fe2000800081a */
[--C-:B------:R-:W-:Y:S01]  /*96f0*/  FFMA R84, R84, UR14, -R26.reuse ;  /* 0x0000000e54547c23 */ /* 0x100fe2000800081a */
[----:B------:R-:W-:Y:S01]  /*9700*/  FFMA R85, R85, UR14, -R26 ;  /* 0x0000000e55557c23 */ /* 0x000fe2000800081a */
[----:B------:R1:W3:Y:S01]  /*9710*/  MUFU.EX2 R38, R37 ;  /* 0x0000002500267308 */ /* 0x0002e20000000800 */
[----:B------:R-:W-:-:S02]  /*9720*/  VIADD R48, R22, 0x100 ;  /* 0x0000010016307836 */ /* 0x000fc40000000000 */
[-C--:B------:R-:W-:Y:S01]  /*9730*/  FMUL R98, R98, R113.reuse ;  /* 0x0000007162627220 */ /* 0x080fe20000400000 */
[-C--:B------:R-:W-:Y:S01]  /*9740*/  FMUL R99, R99, R113.reuse ;  /* 0x0000007163637220 */ /* 0x080fe20000400000 */
[-C--:B------:R-:W-:Y:S01]  /*9750*/  FMUL R102, R102, R113.reuse ;  /* 0x0000007166667220 */ /* 0x080fe20000400000 */
[----:B------:R-:W-:Y:S01]  /*9760*/  FMUL R103, R103, R113 ;  /* 0x0000007167677220 */ /* 0x000fe20000400000 */
[----:B------:R-:W-:Y:S01]  /*9770*/  R2UR UR10, R48 ;  /* 0x00000000300a72ca */ /* 0x000fe200000e0000 */
[--C-:B------:R-:W-:Y:S01]  /*9780*/  FFMA R46, R50, UR14, -R19.reuse ;  /* 0x0000000e322e7c23 */ /* 0x100fe20008000813 */
[----:B------:R-:W-:Y:S01]  /*9790*/  IADD3 R50, R22, 0x200, RZ ;  /* 0x0000020016327810 */ /* 0x000fe20007ffe0ff */
[----:B--2---:R-:W-:Y:S01]  /*97a0*/  @!P6 FMUL R35, R35, R35 ;  /* 0x000000232323e220 */ /* 0x004fe20000400000 */
[----:B------:R-:W-:Y:S01]  /*97b0*/  FSETP.GEU.AND P6, PT, R29, -126, PT ;  /* 0xc2fc00001d00780b */ /* 0x000fe20003fce000 */
[----:B-1----:R-:W-:Y:S01]  /*97c0*/  FFMA R37, R43, UR14, -R19 ;  /* 0x0000000e2b257c23 */ /* 0x002fe20008000813 */
[----:B------:R-:W-:Y:S01]  /*97d0*/  FFMA R43, R49, UR14, -R26 ;  /* 0x0000000e312b7c23 */ /* 0x000fe2000800081a */
[----:B------:R-:W-:Y:S01]  /*97e0*/  F2FP.BF16.F32.PACK_AB R26, R112, R115 ;  /* 0x00000073701a723e */ /* 0x000fe200000010ff */
[----:B------:R-:W-:Y:S01]  /*97f0*/  IMAD.MOV.U32 R49, RZ, RZ, -0x3ffffff0 ;  /* 0xc0000010ff317424 */ /* 0x000fe200078e00ff */
[----:B------:R-:W-:Y:S01]  /*9800*/  MOV R51, 0xc0000010 ;  /* 0xc000001000337802 */ /* 0x000fe20000000f00 */
[-C--:B------:R-:W-:Y:S01]  /*9810*/  FMUL R90, R90, R113.reuse ;  /* 0x000000715a5a7220 */ /* 0x080fe20000400000 */
[----:B------:R-:W-:Y:S01]  /*9820*/  R2UR UR18, R50 ;  /* 0x00000000321272ca */ /* 0x000fe200000e0000 */
[-C--:B------:R-:W-:Y:S01]  /*9830*/  FMUL R91, R91, R113.reuse ;  /* 0x000000715b5b7220 */ /* 0x080fe20000400000 */
[----:B------:R-:W-:Y:S01]  /*9840*/  R2UR UR11, R49 ;  /* 0x00000000310b72ca */ /* 0x000fe200000e0000 */
[-C--:B------:R-:W-:Y:S01]  /*9850*/  FMUL R94, R94, R113.reuse ;  /* 0x000000715e5e7220 */ /* 0x080fe20000400000 */
[----:B------:R-:W-:Y:S01]  /*9860*/  R2UR UR19, R51 ;  /* 0x00000000331372ca */ /* 0x000fe200000e0000 */
[----:B------:R-:W-:Y:S01]  /*9870*/  FMUL R95, R95, R113 ;  /* 0x000000715f5f7220 */ /* 0x000fe20000400000 */
[----:B------:R-:W-:Y:S01]  /*9880*/  @!P6 FMUL R29, R29, 0.5 ;  /* 0x3f0000001d1de820 */ /* 0x000fe20000400000 */
[----:B------:R-:W-:Y:S01]  /*9890*/  @!P3 FMUL R28, R28, R28 ;  /* 0x0000001c1c1cb220 */ /* 0x000fe20000400000 */
[----:B------:R-:W-:Y:S01]  /*98a0*/  @!P4 FMUL R116, R116, R116 ;  /* 0x000000747474c220 */ /* 0x000fe20000400000 */
[----:B------:R-:W-:Y:S01]  /*98b0*/  FSETP.GEU.AND P5, PT, R33, -126, PT ;  /* 0xc2fc00002100780b */ /* 0x000fe20003fae000 */
[----:B------:R-:W-:Y:S01]  /*98c0*/  FADD R12, R13, R114 ;  /* 0x000000720d0c7221 */ /* 0x000fe20000000000 */
[----:B------:R-:W-:Y:S01]  /*98d0*/  FSETP.GEU.AND P3, PT, R121, -126, PT ;  /* 0xc2fc00007900780b */ /* 0x000fe20003f6e000 */
[----:B------:R-:W1:Y:S01]  /*98e0*/  MUFU.EX2 R29, R29 ;  /* 0x0000001d001d7308 */ /* 0x000e620000000800 */
[----:B------:R-:W-:Y:S01]  /*98f0*/  FSETP.GEU.AND P4, PT, R34, -126, PT ;  /* 0xc2fc00002200780b */ /* 0x000fe20003f8e000 */
[----:B------:R-:W-:Y:S01]  /*9900*/  FADD R13, R12, R115 ;  /* 0x000000730c0d7221 */ /* 0x000fe20000000000 */
[----:B------:R-:W-:-:S02]  /*9910*/  VIADD R12, R22, 0x20 ;  /* 0x00000020160c7836 */ /* 0x000fc40000000000 */
[----:B---3--:R-:W-:Y:S01]  /*9920*/  @!P2 FMUL R38, R38, R38 ;  /* 0x000000262626a220 */ /* 0x008fe20000400000 */
[--C-:B------:R-:W-:Y:S01]  /*9930*/  FFMA R32, R42, UR14, -R19.reuse ;  /* 0x0000000e2a207c23 */ /* 0x100fe20008000813 */
[----:B------:R-:W-:Y:S01]  /*9940*/  FADD R112, R13, R112 ;  /* 0x000000700d707221 */ /* 0x000fe20000000000 */
[----:B------:R-:W-:Y:S01]  /*9950*/  MOV R13, 0xc0000010 ;  /* 0xc0000010000d7802 */ /* 0x000fe20000000f00 */
[--C-:B------:R-:W-:Y:S01]  /*9960*/  FFMA R42, R47, UR14, -R19.reuse ;  /* 0x0000000e2f2a7c23 */ /* 0x100fe20008000813 */
[--C-:B------:R-:W-:Y:S01]  /*9970*/  FFMA R54, R54, UR14, -R19.reuse ;  /* 0x0000000e36367c23 */ /* 0x100fe20008000813 */
[----:B------:R-:W-:Y:S01]  /*9980*/  @!P5 FMUL R33, R33, 0.5 ;  /* 0x3f0000002121d820 */ /* 0x000fe20000400000 */
[----:B------:R-:W-:Y:S01]  /*9990*/  FSETP.GEU.AND P2, PT, R32, -126, PT ;  /* 0xc2fc00002000780b */ /* 0x000fe20003f4e000 */
[----:B------:R-:W-:Y:S01]  /*99a0*/  @!P3 FMUL R121, R121, 0.5 ;  /* 0x3f0000007979b820 */ /* 0x000fe20000400000 */
[--C-:B------:R-:W-:Y:S01]  /*99b0*/  FFMA R55, R55, UR14, -R19.reuse ;  /* 0x0000000e37377c23 */ /* 0x100fe20008000813 */
[----:B------:R-:W-:Y:S01]  /*99c0*/  @!P4 FMUL R34, R34, 0.5 ;  /* 0x3f0000002222c820 */ /* 0x000fe20000400000 */
[--C-:B------:R-:W-:Y:S01]  /*99d0*/  FFMA R59, R59, UR14, -R19.reuse ;  /* 0x0000000e3b3b7c23 */ /* 0x100fe20008000813 */
[----:B------:R-:W2:Y:S01]  /*99e0*/  MUFU.EX2 R33, R33 ;  /* 0x0000002100217308 */ /* 0x000ea20000000800 */
[----:B-1----:R-:W-:Y:S01]  /*99f0*/  @!P6 FMUL R29, R29, R29 ;  /* 0x0000001d1d1de220 */ /* 0x002fe20000400000 */
[----:B------:R-:W-:Y:S01]  /*9a00*/  FSETP.GEU.AND P6, PT, R41, -126, PT ;  /* 0xc2fc00002900780b */ /* 0x000fe20003fce000 */
[--C-:B------:R-:W-:Y:S01]  /*9a10*/  FFMA R66, R66, UR14, -R19.reuse ;  /* 0x0000000e42427c23 */ /* 0x100fe20008000813 */
[--C-:B------:R-:W-:Y:S01]  /*9a20*/  FFMA R70, R70, UR14, -R19.reuse ;  /* 0x0000000e46467c23 */ /* 0x100fe20008000813 */
[--C-:B------:R-:W-:Y:S01]  /*9a30*/  FFMA R71, R71, UR14, -R19.reuse ;  /* 0x0000000e47477c23 */ /* 0x100fe20008000813 */
[--C-:B------:R-:W-:Y:S01]  /*9a40*/  FFMA R74, R74, UR14, -R19.reuse ;  /* 0x0000000e4a4a7c23 */ /* 0x100fe20008000813 */
[--C-:B------:R-:W-:Y:S01]  /*9a50*/  FFMA R79, R79, UR14, -R19.reuse ;  /* 0x0000000e4f4f7c23 */ /* 0x100fe20008000813 */
[----:B------:R-:W1:Y:S01]  /*9a60*/  MUFU.EX2 R121, R121 ;  /* 0x0000007900797308 */ /* 0x000e620000000800 */
[----:B------:R-:W-:Y:S01]  /*9a70*/  @!P2 FMUL R32, R32, 0.5 ;  /* 0x3f0000002020a820 */ /* 0x000fe20000400000 */
[--C-:B------:R-:W-:Y:S01]  /*9a80*/  FFMA R82, R82, UR14, -R19.reuse ;  /* 0x0000000e52527c23 */ /* 0x100fe20008000813 */
[--C-:B------:R-:W-:Y:S01]  /*9a90*/  FFMA R83, R83, UR14, -R19.reuse ;  /* 0x0000000e53537c23 */ /* 0x100fe20008000813 */
[----:B------:R-:W-:Y:S01]  /*9aa0*/  FFMA R86, R86, UR14, -R19 ;  /* 0x0000000e56567c23 */ /* 0x000fe20008000813 */
[----:B------:R-:W-:-:S02]  /*9ab0*/  VIADD R6, R6, 0x1 ;  /* 0x0000000106067836 */ /* 0x000fc40000000000 */
[----:B------:R-:W-:Y:S01]  /*9ac0*/  @!P6 FMUL R41, R41, 0.5 ;  /* 0x3f0000002929e820 */ /* 0x000fe20000400000 */
[----:B------:R-:W3:Y:S01]  /*9ad0*/  MUFU.EX2 R34, R34 ;  /* 0x0000002200227308 */ /* 0x000ee20000000800 */
[----:B--2---:R-:W-:Y:S01]  /*9ae0*/  @!P5 FMUL R33, R33, R33 ;  /* 0x000000212121d220 */ /* 0x004fe20000400000 */
[----:B------:R-:W-:-:S06]  /*9af0*/  FSETP.GEU.AND P5, PT, R36, -126, PT ;  /* 0xc2fc00002400780b */ /* 0x000fcc0003fae000 */
[----:B------:R-:W2:Y:S01]  /*9b00*/  MUFU.EX2 R41, R41 ;  /* 0x0000002900297308 */ /* 0x000ea20000000800 */
[----:B-1----:R-:W-:Y:S01]  /*9b10*/  @!P3 FMUL R121, R121, R121 ;  /* 0x000000797979b220 */ /* 0x002fe20000400000 */
[----:B------:R-:W-:-:S05]  /*9b20*/  FSETP.GEU.AND P3, PT, R37, -126, PT ;  /* 0xc2fc00002500780b */ /* 0x000fca0003f6e000 */
[----:B------:R-:W-:Y:S01]  /*9b30*/  @!P5 FMUL R36, R36, 0.5 ;  /* 0x3f0000002424d820 */ /* 0x000fe20000400000 */
[----:B------:R-:W1:Y:S01]  /*9b40*/  MUFU.EX2 R32, R32 ;  /* 0x0000002000207308 */ /* 0x000e620000000800 */
[----:B---3--:R-:W-:Y:S01]  /*9b50*/  @!P4 FMUL R34, R34, R34 ;  /* 0x000000222222c220 */ /* 0x008fe20000400000 */
[----:B------:R-:W-:-:S05]  /*9b60*/  FSETP.GEU.AND P4, PT, R39, -126, PT ;  /* 0xc2fc00002700780b */ /* 0x000fca0003f8e000 */
        /* <DEDUP_REMOVED lines=13> */
[----:B------:R3:W4:Y:S01]  /*9c40*/  MUFU.EX2 R23, R25 ;  /* 0x0000001900177308 */ /* 0x0007220000000800 */
[----:B--2---:R-:W-:Y:S01]  /*9c50*/  @!P3 FMUL R37, R37, R37 ;  /* 0x000000252525b220 */ /* 0x004fe20000400000 */
[----:B------:R-:W-:-:S05]  /*9c60*/  FSETP.GEU.AND P3, PT, R44, -126, PT ;  /* 0xc2fc00002c00780b */ /* 0x000fca0003f6e000 */
[----:B------:R-:W-:Y:S01]  /*9c70*/  @!P5 FMUL R40, R40, 0.5 ;  /* 0x3f0000002828d820 */ /* 0x000fe20000400000 */
[----:B------:R-:W2:Y:S01]  /*9c80*/  MUFU.EX2 R42, R42 ;  /* 0x0000002a002a7308 */ /* 0x000ea20000000800 */
[----:B---3--:R-:W-:Y:S01]  /*9c90*/  F2FP.BF16.F32.PACK_AB R25, R31, R24 ;  /* 0x000000181f19723e */ /* 0x008fe200000010ff */
[----:B------:R-:W-:Y:S01]  /*9ca0*/  FADD R31, R20, R27 ;  /* 0x0000001b141f7221 */ /* 0x000fe20000000000 */
[----:B------:R-:W-:Y:S01]  /*9cb0*/  F2FP.BF16.F32.PACK_AB R24, R114, R117 ;  /* 0x000000757218723e */ /* 0x000fe200000010ff */
[----:B-1----:R-:W-:Y:S01]  /*9cc0*/  @!P4 FMUL R39, R39, R39 ;  /* 0x000000272727c220 */ /* 0x002fe20000400000 */
[----:B------:R-:W-:Y:S02]  /*9cd0*/  F2FP.BF16.F32.PACK_AB R27, R30, R27 ;  /* 0x0000001b1e1b723e */ /* 0x000fe400000010ff */
[----:B------:R-:W-:Y:S01]  /*9ce0*/  FSETP.GEU.AND P4, PT, R43, -126, PT ;  /* 0xc2fc00002b00780b */ /* 0x000fe20003f8e000 */
[----:B------:R-:W1:Y:S01]  /*9cf0*/  MUFU.EX2 R40, R40 ;  /* 0x0000002800287308 */ /* 0x000e620000000800 */
[----:B------:R-:W-:Y:S01]  /*9d00*/  WARPGROUP.ARRIVE ;  /* 0x00000000000079c5 */ /* 0x000fe20000000000 */
[----:B------:R-:W-:Y:S01]  /*9d10*/  @!P3 FMUL R44, R44, 0.5 ;  /* 0x3f0000002c2cb820 */ /* 0x000fe20000400000 */
[----:B----4-:R-:W-:Y:S01]  /*9d20*/  @!P6 FMUL R23, R23, R23 ;  /* 0x000000171717e220 */ /* 0x010fe20000400000 */
[----:B------:R-:W-:-:S03]  /*9d30*/  FSETP.GEU.AND P6, PT, R56, -126, PT ;  /* 0xc2fc00003800780b */ /* 0x000fc60003fce000 */
[----:B------:R-:W-:Y:S01]  /*9d40*/  HGMMA.64x16x16.F32.BF16 R104, R24, gdesc[UR4].tnspB, R104, gsb0 ;  /* 0x4020000418687df0 */ /* 0x000fe20008001868 */
[----:B------:R-:W-:Y:S01]  /*9d50*/  R2UR UR6, R12 ;  /* 0x000000000c0672ca */ /* 0x000fe200000e0000 */
[----:B------:R-:W-:Y:S01]  /*9d60*/  VIADD R12, R22, 0x220 ;  /* 0x00000220160c7836 */ /* 0x000fe20000000000 */
[----:B------:R-:W-:Y:S01]  /*9d70*/  R2UR UR7, R13 ;  /* 0x000000000d0772ca */ /* 0x000fe200000e0000 */
[----:B--2---:R-:W-:Y:S01]  /*9d80*/  @!P2 FMUL R42, R42, R42 ;  /* 0x0000002a2a2aa220 */ /* 0x004fe20000400000 */
[----:B------:R-:W-:Y:S01]  /*9d90*/  MOV R13, 0xc0000010 ;  /* 0xc0000010000d7802 */ /* 0x000fe20000000f00 */
[----:B------:R-:W-:Y:S01]  /*9da0*/  @!P4 FMUL R43, R43, 0.5 ;  /* 0x3f0000002b2bc820 */ /* 0x000fe20000400000 */
[----:B------:R-:W2:Y:S01]  /*9db0*/  MUFU.EX2 R44, R44 ;  /* 0x0000002c002c7308 */ /* 0x000ea20000000800 */
[----:B------:R-:W-:Y:S01]  /*9dc0*/  FSETP.GEU.AND P2, PT, R52, -126, PT ;  /* 0xc2fc00003400780b */ /* 0x000fe20003f4e000 */
[----:B-1----:R-:W-:Y:S01]  /*9dd0*/  @!P5 FMUL R40, R40, R40 ;  /* 0x000000282828d220 */ /* 0x002fe20000400000 */
[----:B------:R-:W-:Y:S01]  /*9de0*/  FSETP.GEU.AND P5, PT, R46, -126, PT ;  /* 0xc2fc00002e00780b */ /* 0x000fe20003fae000 */
[----:B------:R-:W-:-:S04]  /*9df0*/  @!P6 FMUL R56, R56, 0.5 ;  /* 0x3f0000003838e820 */ /* 0x000fc80000400000 */
[----:B------:R-:W1:Y:S06]  /*9e00*/  MUFU.EX2 R43, R43 ;  /* 0x0000002b002b7308 */ /* 0x000e6c0000000800 */
[----:B------:R-:W-:Y:S02]  /*9e10*/  @!P2 FMUL R52, R52, 0.5 ;  /* 0x3f0000003434a820 */ /* 0x000fe40000400000 */
[----:B------:R-:W3:Y:S01]  /*9e20*/  MUFU.EX2 R56, R56 ;  /* 0x0000003800387308 */ /* 0x000ee20000000800 */
[----:B------:R-:W-:Y:S01]  /*9e30*/  @!P5 FMUL R46, R46, 0.5 ;  /* 0x3f0000002e2ed820 */ /* 0x000fe20000400000 */
[----:B--2---:R-:W-:Y:S01]  /*9e40*/  @!P3 FMUL R44, R44, R44 ;  /* 0x0000002c2c2cb220 */ /* 0x004fe20000400000 */
[----:B------:R-:W-:-:S05]  /*9e50*/  FSETP.GEU.AND P3, PT, R53, -126, PT ;  /* 0xc2fc00003500780b */ /* 0x000fca0003f6e000 */
[----:B------:R-:W2:Y:S01]  /*9e60*/  MUFU.EX2 R46, R46 ;  /* 0x0000002e002e7308 */ /* 0x000ea20000000800 */
[----:B-1----:R-:W-:Y:S01]  /*9e70*/  @!P4 FMUL R43, R43, R43 ;  /* 0x0000002b2b2bc220 */ /* 0x002fe20000400000 */
[----:B------:R-:W-:-:S06]  /*9e80*/  FSETP.GEU.AND P4, PT, R54, -126, PT ;  /* 0xc2fc00003600780b */ /* 0x000fcc0003f8e000 */
[----:B------:R-:W-:Y:S01]  /*9e90*/  @!P3 FMUL R53, R53, 0.5 ;  /* 0x3f0000003535b820 */ /* 0x000fe20000400000 */
[----:B------:R-:W1:Y:S01]  /*9ea0*/  MUFU.EX2 R52, R52 ;  /* 0x0000003400347308 */ /* 0x000e620000000800 */
[----:B---3--:R-:W-:Y:S01]  /*9eb0*/  @!P6 FMUL R56, R56, R56 ;  /* 0x000000383838e220 */ /* 0x008fe20000400000 */
[----:B------:R-:W-:Y:S02]  /*9ec0*/  WARPGROUP.DEPBAR.LE gsb0, 0x0 ;  /* 0x00008000000079c5 */ /* 0x000fe40000010000 */
[----:B------:R-:W-:Y:S01]  /*9ed0*/  WARPGROUP.ARRIVE ;  /* 0x00000000000079c5 */ /* 0x000fe20000000000 */
[----:B------:R-:W-:Y:S01]  /*9ee0*/  FSETP.GEU.AND P6, PT, R61, -126, PT ;  /* 0xc2fc00003d00780b */ /* 0x000fe20003fce000 */
[----:B------:R-:W-:Y:S01]  /*9ef0*/  @!P4 FMUL R54, R54, 0.5 ;  /* 0x3f0000003636c820 */ /* 0x000fe20000400000 */
[----:B--2---:R-:W-:Y:S01]  /*9f00*/  @!P5 FMUL R46, R46, R46 ;  /* 0x0000002e2e2ed220 */ /* 0x004fe20000400000 */
[----:B------:R-:W-:Y:S02]  /*9f10*/  FSETP.GEU.AND P5, PT, R55, -126, PT ;  /* 0xc2fc00003700780b */ /* 0x000fe40003fae000 */
[----:B------:R-:W-:Y:S01]  /*9f20*/  HGMMA.64x16x16.F32.BF16 R96, R24, gdesc[UR8].tnspB, R96, gsb0 ;  /* 0x4020000818607df0 */ /* 0x000fe20008001860 */
[----:B------:R-:W2:Y:S01]  /*9f30*/  MUFU.EX2 R53, R53 ;  /* 0x0000003500357308 */ /* 0x000ea20000000800 */
[----:B-1----:R-:W-:Y:S01]  /*9f40*/  @!P2 FMUL R52, R52, R52 ;  /* 0x000000343434a220 */ /* 0x002fe20000400000 */
[----:B------:R-:W-:-:S05]  /*9f50*/  FSETP.GEU.AND P2, PT, R57, -126, PT ;  /* 0xc2fc00003900780b */ /* 0x000fca0003f4e000 */
[----:B------:R-:W-:-:S03]  /*9f60*/  @!P6 FMUL R61, R61, 0.5 ;  /* 0x3f0000003d3de820 */ /* 0x000fc60000400000 */
[----:B------:R-:W-:-:S03]  /*9f70*/  @!P5 FMUL R55, R55, 0.5 ;  /* 0x3f0000003737d820 */ /* 0x000fc60000400000 */
[----:B------:R-:W1:Y:S01]  /*9f80*/  MUFU.EX2 R61, R61 ;  /* 0x0000003d003d7308 */ /* 0x000e620000000800 */
[----:B--2---:R-:W-:Y:S01]  /*9f90*/  @!P3 FMUL R53, R53, R53 ;  /* 0x000000353535b220 */ /* 0x004fe20000400000 */
[----:B------:R-:W-:-:S06]  /*9fa0*/  @!P2 FMUL R57, R57, 0.5 ;  /* 0x3f0000003939a820 */ /* 0x000fcc0000400000 */
[----:B------:R-:W2:Y:S08]  /*9fb0*/  MUFU.EX2 R20, R55 ;  /* 0x0000003700147308 */ /* 0x000eb00000000800 */
[----:B------:R-:W3:Y:S01]  /*9fc0*/  MUFU.EX2 R57, R57 ;  /* 0x0000003900397308 */ /* 0x000ee20000000800 */
[----:B-1----:R-:W-:Y:S01]  /*9fd0*/  @!P6 FMUL R61, R61, R61 ;  /* 0x0000003d3d3de220 */ /* 0x002fe20000400000 */
[----:B------:R-:W-:Y:S01]  /*9fe0*/  FSETP.GEU.AND P6, PT, R66, -126, PT ;  /* 0xc2fc00004200780b */ /* 0x000fe20003fce000 */
[----:B--2---:R-:W-:Y:S01]  /*9ff0*/  @!P5 FMUL R20, R20, R20 ;  /* 0x000000141414d220 */ /* 0x004fe20000400000 */
[----:B------:R-:W-:Y:S01]  /*a000*/  FSETP.GEU.AND P5, PT, R60, -126, PT ;  /* 0xc2fc00003c00780b */ /* 0x000fe20003fae000 */
[----:B------:R-:W-:-:S02]  /*a010*/  WARPGROUP.DEPBAR.LE gsb0, 0x0 ;  /* 0x00008000000079c5 */ /* 0x000fc40000010000 */
[----:B------:R-:W-:-:S08]  /*a020*/  WARPGROUP.ARRIVE ;  /* 0x00000000000079c5 */ /* 0x000fd00000000000 */
[----:B------:R-:W-:Y:S01]  /*a030*/  @!P6 FMUL R66, R66, 0.5 ;  /* 0x3f0000004242e820 */ /* 0x000fe20000400000 */
[----:B---3--:R-:W-:Y:S01]  /*a040*/  @!P2 FMUL R57, R57, R57 ;  /* 0x000000393939a220 */ /* 0x008fe20000400000 */
[----:B------:R-:W-:Y:S01]  /*a050*/  HGMMA.64x16x16.F32.BF16 R88, R24, gdesc[UR16].tnspB, R88, gsb0 ;  /* 0x4020001018587df0 */ /* 0x000fe20008001858 */
[----:B------:R-:W-:Y:S02]  /*a060*/  R2UR UR18, R12 ;  /* 0x000000000c1272ca */ /* 0x000fe400000e0000 */
[----:B------:R-:W-:Y:S01]  /*a070*/  R2UR UR19, R13 ;  /* 0x000000000d1372ca */ /* 0x000fe200000e0000 */
[----:B------:R-:W-:Y:S01]  /*a080*/  FADD R13, R112, R119 ;  /* 0x00000077700d7221 */ /* 0x000fe20000000000 */
[----:B------:R-:W-:-:S06]  /*a090*/  @!P5 FMUL R60, R60, 0.5 ;  /* 0x3f0000003c3cd820 */ /* 0x000fcc0000400000 */
[----:B------:R-:W1:Y:S02]  /*a0a0*/  MUFU.EX2 R60, R60 ;  /* 0x0000003c003c7308 */ /* 0x000e640000000800 */
[----:B-1----:R-:W-:Y:S01]  /*a0b0*/  @!P5 FMUL R60, R60, R60 ;  /* 0x0000003c3c3cd220 */ /* 0x002fe20000400000 */
[----:B------:R-:W-:Y:S01]  /*a0c0*/  FSETP.GEU.AND P5, PT, R65, -126, PT ;  /* 0xc2fc00004100780b */ /* 0x000fe20003fae000 */
[----:B------:R-:W-:Y:S02]  /*a0d0*/  WARPGROUP.DEPBAR.LE gsb0, 0x0 ;  /* 0x00008000000079c5 */ /* 0x000fe40000010000 */
[----:B------:R-:W-:Y:S02]  /*a0e0*/  VIADD R24, R22, 0x120 ;  /* 0x0000012016187836 */ /* 0x000fe40000000000 */
[----:B------:R-:W-:Y:S01]  /*a0f0*/  FADD R27, R31, R30 ;  /* 0x0000001e1f1b7221 */ /* 0x000fe20000000000 */
[----:B------:R-:W-:Y:S01]  /*a100*/  IMAD.MOV.U32 R25, RZ, RZ, -0x3ffffff0 ;  /* 0xc0000010ff197424 */ /* 0x000fe200078e00ff */
[----:B------:R-:W-:Y:S01]  /*a110*/  F2FP.BF16.F32.PACK_AB R26, R38, R35 ;  /* 0x00000023261a723e */ /* 0x000fe200000010ff */
[----:B------:R-:W1:Y:S01]  /*a120*/  MUFU.EX2 R31, R54 ;  /* 0x00000036001f7308 */ /* 0x000e620000000800 */
[----:B------:R-:W-:Y:S01]  /*a130*/  R2UR UR10, R24 ;  /* 0x00000000180a72ca */ /* 0x000fe200000e0000 */
[----:B------:R-:W-:Y:S01]  /*a140*/  FADD R12, R27, R116 ;  /* 0x000000741b0c7221 */ /* 0x000fe20000000000 */
[----:B------:R-:W-:Y:S01]  /*a150*/  R2UR UR11, R25 ;  /* 0x00000000190b72ca */ /* 0x000fe200000e0000 */
[----:B------:R-:W-:Y:S01]  /*a160*/  FFMA R30, R58, UR14, -R19 ;  /* 0x0000000e3a1e7c23 */ /* 0x000fe20008000813 */
[----:B------:R-:W-:Y:S01]  /*a170*/  F2FP.BF16.F32.PACK_AB R24, R28, R119 ;  /* 0x000000771c18723e */ /* 0x000fe200000010ff */
[----:B------:R-:W-:Y:S01]  /*a180*/  FADD R12, R12, R33 ;  /* 0x000000210c0c7221 */ /* 0x000fe20000000000 */
[----:B------:R-:W-:Y:S01]  /*a190*/  F2FP.BF16.F32.PACK_AB R25, R33, R116 ;  /* 0x000000742119723e */ /* 0x000fe200000010ff */
[----:B------:R-:W-:Y:S01]  /*a1a0*/  FADD R28, R13, R28 ;  /* 0x0000001c0d1c7221 */ /* 0x000fe20000000000 */
[----:B------:R-:W-:Y:S01]  /*a1b0*/  F2FP.BF16.F32.PACK_AB R27, R34, R121 ;  /* 0x00000079221b723e */ /* 0x000fe200000010ff */
[----:B------:R-:W-:Y:S01]  /*a1c0*/  FADD R121, R12, R121 ;  /* 0x000000790c797221 */ /* 0x000fe20000000000 */
[----:B------:R-:W-:Y:S01]  /*a1d0*/  VIADD R12, R22, 0x40 ;  /* 0x00000040160c7836 */ /* 0x000fe20000000000 */
[----:B------:R-:W-:Y:S01]  /*a1e0*/  MOV R13, 0xc0000010 ;  /* 0xc0000010000d7802 */ /* 0x000fe20000000f00 */
[----:B------:R-:W-:Y:S01]  /*a1f0*/  WARPGROUP.ARRIVE ;  /* 0x00000000000079c5 */ /* 0x000fe20000000000 */
[----:B------:R-:W-:Y:S01]  /*a200*/  FSETP.GEU.AND P3, PT, R30, -126, PT ;  /* 0xc2fc00001e00780b */ /* 0x000fe20003f6e000 */
[----:B------:R-:W-:Y:S01]  /*a210*/  FADD R35, R28, R35 ;  /* 0x000000231c237221 */ /* 0x000fe20000000000 */
[--C-:B------:R-:W-:Y:S01]  /*a220*/  FFMA R28, R62, UR14, -R19.reuse ;  /* 0x0000000e3e1c7c23 */ /* 0x100fe20008000813 */
[----:B-1----:R-:W-:Y:S01]  /*a230*/  @!P4 FMUL R31, R31, R31 ;  /* 0x0000001f1f1fc220 */ /* 0x002fe20000400000 */
[----:B------:R-:W-:Y:S01]  /*a240*/  FSETP.GEU.AND P4, PT, R59, -126, PT ;  /* 0xc2fc00003b00780b */ /* 0x000fe20003f8e000 */
[----:B------:R-:W-:Y:S01]  /*a250*/  HGMMA.64x16x16.F32.BF16 R104, R24, gdesc[UR4].tnspB, R104, gsb0 ;  /* 0x4020000418687df0 */ /* 0x000fe20008001868 */
[----:B------:R-:W-:Y:S01]  /*a260*/  R2UR UR6, R12 ;  /* 0x000000000c0672ca */ /* 0x000fe200000e0000 */
[----:B------:R-:W-:Y:S01]  /*a270*/  VIADD R12, R22, 0x240 ;  /* 0x00000240160c7836 */ /* 0x000fe20000000000 */
[----:B------:R-:W-:Y:S01]  /*a280*/  R2UR UR7, R13 ;  /* 0x000000000d0772ca */ /* 0x000fe200000e0000 */
[----:B------:R-:W-:Y:S01]  /*a290*/  FADD R45, R35, R38 ;  /* 0x00000026232d7221 */ /* 0x000fe20000000000 */
[----:B------:R-:W-:Y:S01]  /*a2a0*/  MOV R13, 0xc0000010 ;  /* 0xc0000010000d7802 */ /* 0x000fe20000000f00 */
[--C-:B------:R-:W-:Y:S01]  /*a2b0*/  FFMA R35, R63, UR14, -R19.reuse ;  /* 0x0000000e3f237c23 */ /* 0x100fe20008000813 */
[----:B------:R-:W-:Y:S01]  /*a2c0*/  FSETP.GEU.AND P2, PT, R28, -126, PT ;  /* 0xc2fc00001c00780b */ /* 0x000fe20003f4e000 */
[----:B------:R-:W-:Y:S01]  /*a2d0*/  @!P3 FMUL R30, R30, 0.5 ;  /* 0x3f0000001e1eb820 */ /* 0x000fe20000400000 */
[----:B------:R-:W-:Y:S01]  /*a2e0*/  @!P5 FMUL R65, R65, 0.5 ;  /* 0x3f0000004141d820 */ /* 0x000fe20000400000 */
[----:B------:R-:W-:Y:S01]  /*a2f0*/  FADD R121, R121, R34 ;  /* 0x0000002279797221 */ /* 0x000fe20000000000 */
[----:B------:R-:W-:Y:S01]  /*a300*/  FFMA R34, R67, UR14, -R19 ;  /* 0x0000000e43227c23 */ /* 0x000fe20008000813 */
[----:B------:R-:W-:-:S02]  /*a310*/  @!P4 FMUL R59, R59, 0.5 ;  /* 0x3f0000003b3bc820 */ /* 0x000fc40000400000 */
[----:B------:R-:W1:Y:S06]  /*a320*/  MUFU.EX2 R30, R30 ;  /* 0x0000001e001e7308 */ /* 0x000e6c0000000800 */
[----:B------:R-:W-:Y:S02]  /*a330*/  @!P2 FMUL R28, R28, 0.5 ;  /* 0x3f0000001c1ca820 */ /* 0x000fe40000400000 */
[----:B------:R-:W2:Y:S08]  /*a340*/  MUFU.EX2 R33, R59 ;  /* 0x0000003b00217308 */ /* 0x000eb00000000800 */
[----:B------:R-:W3:Y:S01]  /*a350*/  MUFU.EX2 R28, R28 ;  /* 0x0000001c001c7308 */ /* 0x000ee20000000800 */
[----:B-1----:R-:W-:Y:S01]  /*a360*/  @!P3 FMUL R30, R30, R30 ;  /* 0x0000001e1e1eb220 */ /* 0x002fe20000400000 */
[----:B------:R-:W-:-:S06]  /*a370*/  FSETP.GEU.AND P3, PT, R35, -126, PT ;  /* 0xc2fc00002300780b */ /* 0x000fcc0003f6e000 */
[----:B------:R-:W1:Y:S01]  /*a380*/  MUFU.EX2 R65, R65 ;  /* 0x0000004100417308 */ /* 0x000e620000000800 */
[----:B--2---:R-:W-:Y:S01]  /*a390*/  @!P4 FMUL R33, R33, R33 ;  /* 0x000000212121c220 */ /* 0x004fe20000400000 */
[----:B------:R-:W-:Y:S01]  /*a3a0*/  FSETP.GEU.AND P4, PT, R64, -126, PT ;  /* 0xc2fc00004000780b */ /* 0x000fe20003f8e000 */
[----:B------:R-:W-:Y:S02]  /*a3b0*/  WARPGROUP.DEPBAR.LE gsb0, 0x0 ;  /* 0x00008000000079c5 */ /* 0x000fe40000010000 */
[----:B------:R-:W-:Y:S02]  /*a3c0*/  WARPGROUP.ARRIVE ;  /* 0x00000000000079c5 */ /* 0x000fe40000000000 */
[----:B------:R-:W-:Y:S01]  /*a3d0*/  @!P3 FMUL R35, R35, 0.5 ;  /* 0x3f0000002323b820 */ /* 0x000fe20000400000 */
[----:B---3--:R-:W-:Y:S01]  /*a3e0*/  @!P2 FMUL R28, R28, R28 ;  /* 0x0000001c1c1ca220 */ /* 0x008fe20000400000 */
[----:B------:R-:W-:Y:S02]  /*a3f0*/  FSETP.GEU.AND P2, PT, R34, -126, PT ;  /* 0xc2fc00002200780b */ /* 0x000fe40003f4e000 */
[----:B------:R-:W-:Y:S02]  /*a400*/  HGMMA.64x16x16.F32.BF16 R96, R24, gdesc[UR8].tnspB, R96, gsb0 ;  /* 0x4020000818607df0 */ /* 0x000fe40008001860 */
[----:B------:R-:W2:Y:S02]  /*a410*/  MUFU.EX2 R35, R35 ;  /* 0x0000002300237308 */ /* 0x000ea40000000800 */
[----:B------:R-:W-:Y:S01]  /*a420*/  @!P4 FMUL R64, R64, 0.5 ;  /* 0x3f0000004040c820 */ /* 0x000fe20000400000 */
[----:B-1----:R-:W-:Y:S01]  /*a430*/  @!P5 FMUL R65, R65, R65 ;  /* 0x000000414141d220 */ /* 0x002fe20000400000 */
[----:B------:R-:W-:-:S04]  /*a440*/  FSETP.GEU.AND P5, PT, R70, -126, PT ;  /* 0xc2fc00004600780b */ /* 0x000fc80003fae000 */
[----:B------:R-:W1:Y:S01]  /*a450*/  MUFU.EX2 R64, R64 ;  /* 0x0000004000407308 */ /* 0x000e620000000800 */
[----:B------:R-:W-:-:S07]  /*a460*/  @!P2 FMUL R34, R34, 0.5 ;  /* 0x3f0000002222a820 */ /* 0x000fce0000400000 */
[----:B------:R-:W3:Y:S01]  /*a470*/  MUFU.EX2 R34, R34 ;  /* 0x0000002200227308 */ /* 0x000ee20000000800 */
[----:B--2---:R-:W-:Y:S01]  /*a480*/  @!P3 FMUL R35, R35, R35 ;  /* 0x000000232323b220 */ /* 0x004fe20000400000 */
[----:B------:R-:W-:Y:S01]  /*a490*/  FSETP.GEU.AND P3, PT, R68, -126, PT ;  /* 0xc2fc00004400780b */ /* 0x000fe20003f6e000 */
[----:B------:R-:W-:Y:S01]  /*a4a0*/  @!P5 FMUL R70, R70, 0.5 ;  /* 0x3f0000004646d820 */ /* 0x000fe20000400000 */
[----:B-1----:R-:W-:Y:S01]  /*a4b0*/  @!P4 FMUL R64, R64, R64 ;  /* 0x000000404040c220 */ /* 0x002fe20000400000 */
[----:B------:R-:W-:-:S10]  /*a4c0*/  FSETP.GEU.AND P4, PT, R69, -126, PT ;  /* 0xc2fc00004500780b */ /* 0x000fd40003f8e000 */
[----:B------:R-:W-:Y:S01]  /*a4d0*/  @!P3 FMUL R68, R68, 0.5 ;  /* 0x3f0000004444b820 */ /* 0x000fe20000400000 */
[----:B---3--:R-:W-:Y:S01]  /*a4e0*/  @!P2 FMUL R34, R34, R34 ;  /* 0x000000222222a220 */ /* 0x008fe20000400000 */
[----:B------:R-:W-:-:S04]  /*a4f0*/  FSETP.GEU.AND P2, PT, R72, -126, PT ;  /* 0xc2fc00004800780b */ /* 0x000fc80003f4e000 */
[----:B------:R-:W1:Y:S01]  /*a500*/  MUFU.EX2 R68, R68 ;  /* 0x0000004400447308 */ /* 0x000e620000000800 */
[----:B------:R-:W-:Y:S01]  /*a510*/  @!P4 FMUL R69, R69, 0.5 ;  /* 0x3f0000004545c820 */ /* 0x000fe20000400000 */
[----:B------:R-:W-:Y:S02]  /*a520*/  WARPGROUP.DEPBAR.LE gsb0, 0x0 ;  /* 0x00008000000079c5 */ /* 0x000fe40000010000 */
[----:B------:R-:W-:-:S04]  /*a530*/  WARPGROUP.ARRIVE ;  /* 0x00000000000079c5 */ /* 0x000fc80000000000 */
[----:B------:R-:W2:Y:S01]  /*a540*/  MUFU.EX2 R69, R69 ;  /* 0x0000004500457308 */ /* 0x000ea20000000800 */
[----:B------:R-:W-:Y:S01]  /*a550*/  @!P2 FMUL R72, R72, 0.5 ;  /* 0x3f0000004848a820 */ /* 0x000fe20000400000 */
[----:B------:R-:W-:Y:S01]  /*a560*/  HGMMA.64x16x16.F32.BF16 R88, R24, gdesc[UR16].tnspB, R88, gsb0 ;  /* 0x4020001018587df0 */ /* 0x000fe20008001858 */
[----:B------:R-:W-:Y:S01]  /*a570*/  R2UR UR18, R12 ;  /* 0x000000000c1272ca */ /* 0x000fe200000e0000 */
[----:B------:R-:W-:Y:S01]  /*a580*/  VIADD R12, R22, 0x60 ;  /* 0x00000060160c7836 */ /* 0x000fe20000000000 */
[----:B------:R-:W-:Y:S01]  /*a590*/  R2UR UR19, R13 ;  /* 0x000000000d1372ca */ /* 0x000fe200000e0000 */
[----:B------:R-:W-:Y:S02]  /*a5a0*/  IMAD.MOV.U32 R13, RZ, RZ, -0x3ffffff0 ;  /* 0xc0000010ff0d7424 */ /* 0x000fe400078e00ff */
[----:B-1----:R-:W-:Y:S01]  /*a5b0*/  @!P3 FMUL R68, R68, R68 ;  /* 0x000000444444b220 */ /* 0x002fe20000400000 */
[----:B------:R-:W-:Y:S01]  /*a5c0*/  FSETP.GEU.AND P3, PT, R73, -126, PT ;  /* 0xc2fc00004900780b */ /* 0x000fe20003f6e000 */
[----:B------:R-:W1:Y:S01]  /*a5d0*/  MUFU.EX2 R72, R72 ;  /* 0x0000004800487308 */ /* 0x000e620000000800 */
[----:B--2---:R-:W-:Y:S01]  /*a5e0*/  @!P4 FMUL R69, R69, R69 ;  /* 0x000000454545c220 */ /* 0x004fe20000400000 */
[----:B------:R-:W-:-:S10]  /*a5f0*/  FSETP.GEU.AND P4, PT, R74, -126, PT ;  /* 0xc2fc00004a00780b */ /* 0x000fd40003f8e000 */
[----:B------:R-:W-:Y:S01]  /*a600*/  @!P3 FMUL R73, R73, 0.5 ;  /* 0x3f0000004949b820 */ /* 0x000fe20000400000 */
[----:B-1----:R-:W-:-:S05]  /*a610*/  @!P2 FMUL R72, R72, R72 ;  /* 0x000000484848a220 */ /* 0x002fca0000400000 */
[----:B------:R-:W1:Y:S01]  /*a620*/  MUFU.EX2 R73, R73 ;  /* 0x0000004900497308 */ /* 0x000e620000000800 */
[----:B------:R-:W-:Y:S01]  /*a630*/  FSETP.GEU.AND P2, PT, R77, -126, PT ;  /* 0xc2fc00004d00780b */ /* 0x000fe20003f4e000 */
[----:B------:R-:W-:-:S12]  /*a640*/  @!P4 FMUL R74, R74, 0.5 ;  /* 0x3f0000004a4ac820 */ /* 0x000fd80000400000 */
[----:B------:R-:W-:Y:S01]  /*a650*/  @!P2 FMUL R77, R77, 0.5 ;  /* 0x3f0000004d4da820 */ /* 0x000fe20000400000 */
[----:B------:R-:W-:Y:S02]  /*a660*/  WARPGROUP.DEPBAR.LE gsb0, 0x0 ;  /* 0x00008000000079c5 */ /* 0x000fe40000010000 */
[----:B------:R-:W-:Y:S01]  /*a670*/  VIADD R24, R22, 0x140 ;  /* 0x0000014016187836 */ /* 0x000fe20000000000 */
[----:B------:R-:W-:Y:S01]  /*a680*/  F2FP.BF16.F32.PACK_AB R26, R40, R39 ;  /* 0x00000027281a723e */ /* 0x000fe200000010ff */
[----:B------:R-:W-:Y:S01]  /*a690*/  IMAD.MOV.U32 R25, RZ, RZ, -0x3ffffff0 ;  /* 0xc0000010ff197424 */ /* 0x000fe200078e00ff */
[----:B------:R-:W-:Y:S01]  /*a6a0*/  F2FP.BF16.F32.PACK_AB R27, R42, R41 ;  /* 0x000000292a1b723e */ /* 0x000fe200000010ff */
[----:B-1----:R-:W-:Y:S01]  /*a6b0*/  @!P3 FMUL R73, R73, R73 ;  /* 0x000000494949b220 */ /* 0x002fe20000400000 */
[----:B------:R-:W-:Y:S01]  /*a6c0*/  R2UR UR10, R24 ;  /* 0x00000000180a72ca */ /* 0x000fe200000e0000 */
[----:B------:R-:W1:Y:S01]  /*a6d0*/  MUFU.EX2 R77, R77 ;  /* 0x0000004d004d7308 */ /* 0x000e620000000800 */
[----:B------:R-:W-:-:S02]  /*a6e0*/  R2UR UR11, R25 ;  /* 0x00000000190b72ca */ /* 0x000fc400000e0000 */
[----:B------:R-:W-:Y:S01]  /*a6f0*/  F2FP.BF16.F32.PACK_AB R24, R29, R36 ;  /* 0x000000241d18723e */ /* 0x000fe200000010ff */
[----:B------:R-:W-:Y:S01]  /*a700*/  FADD R36, R45, R36 ;  /* 0x000000242d247221 */ /* 0x000fe20000000000 */
[----:B------:R-:W-:Y:S01]  /*a710*/  F2FP.BF16.F32.PACK_AB R25, R37, R32 ;  /* 0x000000202519723e */ /* 0x000fe200000010ff */
[----:B------:R-:W-:Y:S02]  /*a720*/  FADD R32, R121, R32 ;  /* 0x0000002079207221 */ /* 0x000fe40000000000 */
[----:B------:R-:W2:Y:S01]  /*a730*/  MUFU.EX2 R45, R66 ;  /* 0x00000042002d7308 */ /* 0x000ea20000000800 */
[----:B------:R-:W-:Y:S01]  /*a740*/  WARPGROUP.ARRIVE ;  /* 0x00000000000079c5 */ /* 0x000fe20000000000 */
[----:B------:R-:W-:Y:S01]  /*a750*/  FADD R36, R36, R29 ;  /* 0x0000001d24247221 */ /* 0x000fe20000000000 */
[----:B------:R-:W-:Y:S01]  /*a760*/  FADD R38, R32, R37 ;  /* 0x0000002520267221 */ /* 0x000fe20000000000 */
[----:B------:R-:W-:Y:S02]  /*a770*/  FFMA R37, R75, UR14, -R19 ;  /* 0x0000000e4b257c23 */ /* 0x000fe40008000813 */
[----:B------:R-:W-:Y:S01]  /*a780*/  FADD R39, R36, R39 ;  /* 0x0000002724277221 */ /* 0x000fe20000000000 */
[----:B------:R-:W-:Y:S01]  /*a790*/  HGMMA.64x16x16.F32.BF16 R104, R24, gdesc[UR4].tnspB, R104, gsb0 ;  /* 0x4020000418687df0 */ /* 0x000fe20008001868 */
[----:B------:R-:W-:Y:S01]  /*a7a0*/  R2UR UR6, R12 ;  /* 0x000000000c0672ca */ /* 0x000fe200000e0000 */
[----:B------:R-:W-:Y:S01]  /*a7b0*/  VIADD R12, R22, 0x80 ;  /* 0x00000080160c7836 */ /* 0x000fe20000000000 */
[----:B------:R-:W-:Y:S01]  /*a7c0*/  R2UR UR7, R13 ;  /* 0x000000000d0772ca */ /* 0x000fe200000e0000 */
[----:B------:R-:W3:Y:S01]  /*a7d0*/  MUFU.EX2 R29, R70 ;  /* 0x00000046001d7308 */ /* 0x000ee20000000800 */
[----:B------:R-:W-:Y:S01]  /*a7e0*/  MOV R13, 0xc0000010 ;  /* 0xc0000010000d7802 */ /* 0x000fe20000000f00 */
[----:B------:R-:W-:Y:S01]  /*a7f0*/  FADD R41, R38, R41 ;  /* 0x0000002926297221 */ /* 0x000fe20000000000 */
[--C-:B------:R-:W-:Y:S01]  /*a800*/  FFMA R38, R78, UR14, -R19.reuse ;  /* 0x0000000e4e267c23 */ /* 0x100fe20008000813 */
[----:B------:R-:W-:Y:S01]  /*a810*/  FADD R39, R39, R40 ;  /* 0x0000002827277221 */ /* 0x000fe20000000000 */
[----:B-1----:R-:W-:Y:S01]  /*a820*/  @!P2 FMUL R77, R77, R77 ;  /* 0x0000004d4d4da220 */ /* 0x002fe20000400000 */
[----:B--2---:R-:W-:Y:S01]  /*a830*/  @!P6 FMUL R45, R45, R45 ;  /* 0x0000002d2d2de220 */ /* 0x004fe20000400000 */
[----:B------:R-:W-:Y:S01]  /*a840*/  FSETP.GEU.AND P6, PT, R71, -126, PT ;  /* 0xc2fc00004700780b */ /* 0x000fe20003fce000 */
[----:B------:R-:W1:Y:S01]  /*a850*/  MUFU.EX2 R36, R74 ;  /* 0x0000004a00247308 */ /* 0x000e620000000800 */
[----:B------:R-:W-:Y:S01]  /*a860*/  FSETP.GEU.AND P3, PT, R38, -126, PT ;  /* 0xc2fc00002600780b */ /* 0x000fe20003f6e000 */
[----:B------:R-:W-:Y:S01]  /*a870*/  FADD R41, R41, R42 ;  /* 0x0000002a29297221 */ /* 0x000fe20000000000 */
[----:B------:R-:W-:Y:S01]  /*a880*/  FSETP.GEU.AND P2, PT, R82, -126, PT ;  /* 0xc2fc00005200780b */ /* 0x000fe20003f4e000 */
[----:B------:R-:W-:Y:S01]  /*a890*/  FFMA R19, R87, UR14, -R19 ;  /* 0x0000000e57137c23 */ /* 0x000fe20008000813 */
[----:B---3--:R-:W-:Y:S01]  /*a8a0*/  @!P5 FMUL R29, R29, R29 ;  /* 0x0000001d1d1dd220 */ /* 0x008fe20000400000 */
[----:B------:R-:W-:-:S06]  /*a8b0*/  FSETP.GEU.AND P5, PT, R37, -126, PT ;  /* 0xc2fc00002500780b */ /* 0x000fcc0003fae000 */
[----:B------:R-:W-:Y:S02]  /*a8c0*/  @!P6 FMUL R71, R71, 0.5 ;  /* 0x3f0000004747e820 */ /* 0x000fe40000400000 */
[----:B------:R-:W-:Y:S02]  /*a8d0*/  @!P3 FMUL R38, R38, 0.5 ;  /* 0x3f0000002626b820 */ /* 0x000fe40000400000 */
[----:B------:R-:W2:Y:S01]  /*a8e0*/  MUFU.EX2 R32, R71 ;  /* 0x0000004700207308 */ /* 0x000ea20000000800 */
[----:B-1----:R-:W-:Y:S01]  /*a8f0*/  @!P4 FMUL R36, R36, R36 ;  /* 0x000000242424c220 */ /* 0x002fe20000400000 */
[----:B------:R-:W-:Y:S01]  /*a900*/  FSETP.GEU.AND P4, PT, R79, -126, PT ;  /* 0xc2fc00004f00780b */ /* 0x000fe20003f8e000 */
[----:B------:R-:W-:Y:S01]  /*a910*/  @!P2 FMUL R82, R82, 0.5 ;  /* 0x3f0000005252a820 */ /* 0x000fe20000400000 */
[----:B------:R-:W-:-:S04]  /*a920*/  @!P5 FMUL R37, R37, 0.5 ;  /* 0x3f0000002525d820 */ /* 0x000fc80000400000 */
[----:B------:R-:W1:Y:S01]  /*a930*/  MUFU.EX2 R38, R38 ;  /* 0x0000002600267308 */ /* 0x000e620000000800 */
[----:B------:R-:W-:Y:S02]  /*a940*/  WARPGROUP.DEPBAR.LE gsb0, 0x0 ;  /* 0x00008000000079c5 */ /* 0x000fe40000010000 */
[----:B------:R-:W-:Y:S01]  /*a950*/  WARPGROUP.ARRIVE ;  /* 0x00000000000079c5 */ /* 0x000fe20000000000 */
[----:B--2---:R-:W-:Y:S01]  /*a960*/  @!P6 FMUL R32, R32, R32 ;  /* 0x000000202020e220 */ /* 0x004fe20000400000 */
[----:B------:R-:W-:Y:S02]  /*a970*/  FSETP.GEU.AND P6, PT, R76, -126, PT ;  /* 0xc2fc00004c00780b */ /* 0x000fe40003fce000 */
[----:B------:R-:W-:Y:S01]  /*a980*/  @!P4 FMUL R79, R79, 0.5 ;  /* 0x3f0000004f4fc820 */ /* 0x000fe20000400000 */
[----:B------:R-:W2:Y:S01]  /*a990*/  MUFU.EX2 R37, R37 ;  /* 0x0000002500257308 */ /* 0x000ea20000000800 */
[----:B------:R-:W-:Y:S01]  /*a9a0*/  HGMMA.64x16x16.F32.BF16 R96, R24, gdesc[UR8].tnspB, R96, gsb0 ;  /* 0x4020000818607df0 */ /* 0x000fe20008001860 */
[----:B-1----:R-:W-:Y:S01]  /*a9b0*/  @!P3 FMUL R38, R38, R38 ;  /* 0x000000262626b220 */ /* 0x002fe20000400000 */
[----:B------:R-:W-:-:S07]  /*a9c0*/  FSETP.GEU.AND P3, PT, R83, -126, PT ;  /* 0xc2fc00005300780b */ /* 0x000fce0003f6e000 */
[----:B------:R-:W-:-:S06]  /*a9d0*/  @!P6 FMUL R76, R76, 0.5 ;  /* 0x3f0000004c4ce820 */ /* 0x000fcc0000400000 */
[----:B------:R-:W1:Y:S01]  /*a9e0*/  MUFU.EX2 R76, R76 ;  /* 0x0000004c004c7308 */ /* 0x000e620000000800 */
[----:B--2---:R-:W-:Y:S01]  /*a9f0*/  @!P5 FMUL R37, R37, R37 ;  /* 0x000000252525d220 */ /* 0x004fe20000400000 */
[----:B------:R-:W-:Y:S01]  /*aa00*/  FSETP.GEU.AND P5, PT, R80, -126, PT ;  /* 0xc2fc00005000780b */ /* 0x000fe20003fae000 */
[----:B------:R-:W-:-:S12]  /*aa10*/  @!P3 FMUL R83, R83, 0.5 ;  /* 0x3f0000005353b820 */ /* 0x000fd80000400000 */
[----:B------:R-:W-:Y:S01]  /*aa20*/  @!P5 FMUL R80, R80, 0.5 ;  /* 0x3f0000005050d820 */ /* 0x000fe20000400000 */
[----:B-1----:R-:W-:Y:S01]  /*aa30*/  @!P6 FMUL R76, R76, R76 ;  /* 0x0000004c4c4ce220 */ /* 0x002fe20000400000 */
[----:B------:R-:W-:-:S04]  /*aa40*/  FSETP.GEU.AND P6, PT, R81, -126, PT ;  /* 0xc2fc00005100780b */ /* 0x000fc80003fce000 */
[----:B------:R-:W1:Y:S01]  /*aa50*/  MUFU.EX2 R80, R80 ;  /* 0x0000005000507308 */ /* 0x000e620000000800 */
[----:B------:R-:W-:Y:S02]  /*aa60*/  WARPGROUP.DEPBAR.LE gsb0, 0x0 ;  /* 0x00008000000079c5 */ /* 0x000fe40000010000 */
[----:B------:R-:W-:-:S06]  /*aa70*/  WARPGROUP.ARRIVE ;  /* 0x00000000000079c5 */ /* 0x000fcc0000000000 */
[----:B------:R-:W-:Y:S01]  /*aa80*/  @!P6 FMUL R81, R81, 0.5 ;  /* 0x3f0000005151e820 */ /* 0x000fe20000400000 */
[----:B------:R-:W-:Y:S05]  /*aa90*/  HGMMA.64x16x16.F32.BF16 R88, R24, gdesc[UR16].tnspB, R88, gsb0 ;  /* 0x4020001018587df0 */ /* 0x000fea0008001858 */
[----:B------:R-:W2:Y:S01]  /*aaa0*/  MUFU.EX2 R81, R81 ;  /* 0x0000005100517308 */ /* 0x000ea20000000800 */
[----:B-1----:R-:W-:Y:S01]  /*aab0*/  @!P5 FMUL R80, R80, R80 ;  /* 0x000000505050d220 */ /* 0x002fe20000400000 */
[----:B------:R-:W-:-:S13]  /*aac0*/  FSETP.GEU.AND P5, PT, R85, -126, PT ;  /* 0xc2fc00005500780b */ /* 0x000fda0003fae000 */
[----:B------:R-:W-:Y:S01]  /*aad0*/  @!P5 FMUL R85, R85, 0.5 ;  /* 0x3f0000005555d820 */ /* 0x000fe20000400000 */
[----:B--2---:R-:W-:Y:S01]  /*aae0*/  @!P6 FMUL R81, R81, R81 ;  /* 0x000000515151e220 */ /* 0x004fe20000400000 */
[----:B------:R-:W-:-:S13]  /*aaf0*/  FSETP.GEU.AND P6, PT, R86, -126, PT ;  /* 0xc2fc00005600780b */ /* 0x000fda0003fce000 */
[----:B------:R-:W-:-:S06]  /*ab00*/  @!P6 FMUL R86, R86, 0.5 ;  /* 0x3f0000005656e820 */ /* 0x000fcc0000400000 */
[----:B------:R-:W1:Y:S01]  /*ab10*/  MUFU.EX2 R86, R86 ;  /* 0x0000005600567308 */ /* 0x000e620000000800 */
[----:B------:R-:W-:Y:S02]  /*ab20*/  WARPGROUP.DEPBAR.LE gsb0, 0x0 ;  /* 0x00008000000079c5 */ /* 0x000fe40000010000 */
[C---:B------:R-:W-:Y:S01]  /*ab30*/  VIADD R26, R22.reuse, 0x160 ;  /* 0x00000160161a7836 */ /* 0x040fe20000000000 */
[----:B------:R-:W-:Y:S01]  /*ab40*/  IADD3 R24, R22, 0x260, RZ ;  /* 0x0000026016187810 */ /* 0x000fe20007ffe0ff */
[----:B------:R-:W-:Y:S01]  /*ab50*/  IMAD.MOV.U32 R27, RZ, RZ, -0x3ffffff0 ;  /* 0xc0000010ff1b7424 */ /* 0x000fe200078e00ff */
[----:B------:R-:W-:Y:S02]  /*ab60*/  MOV R25, 0xc0000010 ;  /* 0xc000001000197802 */ /* 0x000fe40000000f00 */
[----:B------:R-:W-:Y:S02]  /*ab70*/  R2UR UR10, R26 ;  /* 0x000000001a0a72ca */ /* 0x000fe400000e0000 */
[----:B------:R-:W-:-:S02]  /*ab80*/  R2UR UR11, R27 ;  /* 0x000000001b0b72ca */ /* 0x000fc400000e0000 */
[----:B------:R-:W-:Y:S02]  /*ab90*/  R2UR UR18, R24 ;  /* 0x00000000181272ca */ /* 0x000fe400000e0000 */
[----:B------:R-:W-:Y:S01]  /*aba0*/  R2UR UR19, R25 ;  /* 0x00000000191372ca */ /* 0x000fe200000e0000 */
[----:B-1----:R-:W-:Y:S01]  /*abb0*/  @!P6 FMUL R86, R86, R86 ;  /* 0x000000565656e220 */ /* 0x002fe20000400000 */
[----:B------:R-:W-:Y:S01]  /*abc0*/  F2FP.BF16.F32.PACK_AB R24, R43, R44 ;  /* 0x0000002c2b18723e */ /* 0x000fe200000010ff */
[----:B------:R-:W-:Y:S01]  /*abd0*/  FADD R44, R39, R44 ;  /* 0x0000002c272c7221 */ /* 0x000fe20000000000 */
[----:B------:R-:W-:Y:S01]  /*abe0*/  F2FP.BF16.F32.PACK_AB R25, R23, R46 ;  /* 0x0000002e1719723e */ /* 0x000fe200000010ff */
[----:B------:R-:W1:Y:S01]  /*abf0*/  MUFU.EX2 R39, R79 ;  /* 0x0000004f00277308 */ /* 0x000e620000000800 */
[----:B------:R-:W-:Y:S01]  /*ac00*/  F2FP.BF16.F32.PACK_AB R26, R53, R52 ;  /* 0x00000034351a723e */ /* 0x000fe200000010ff */
[----:B------:R-:W-:Y:S01]  /*ac10*/  FADD R46, R41, R46 ;  /* 0x0000002e292e7221 */ /* 0x000fe20000000000 */
[----:B------:R-:W-:Y:S01]  /*ac20*/  F2FP.BF16.F32.PACK_AB R27, R20, R31 ;  /* 0x0000001f141b723e */ /* 0x000fe200000010ff */
[----:B------:R-:W-:-:S02]  /*ac30*/  FADD R43, R44, R43 ;  /* 0x0000002b2c2b7221 */ /* 0x000fc40000000000 */
[----:B------:R-:W-:Y:S01]  /*ac40*/  FADD R46, R46, R23 ;  /* 0x000000172e2e7221 */ /* 0x000fe20000000000 */
[----:B------:R-:W-:Y:S01]  /*ac50*/  WARPGROUP.ARRIVE ;  /* 0x00000000000079c5 */ /* 0x000fe20000000000 */
[----:B------:R-:W2:Y:S01]  /*ac60*/  MUFU.EX2 R23, R82 ;  /* 0x0000005200177308 */ /* 0x000ea20000000800 */
[----:B------:R-:W-:Y:S01]  /*ac70*/  FADD R52, R43, R52 ;  /* 0x000000342b347221 */ /* 0x000fe20000000000 */
[----:B------:R-:W-:-:S03]  /*ac80*/  FADD R31, R46, R31 ;  /* 0x0000001f2e1f7221 */ /* 0x000fc60000000000 */
[----:B------:R-:W-:Y:S01]  /*ac90*/  HGMMA.64x16x16.F32.BF16 R104, R24, gdesc[UR4].tnspB, R104, gsb0 ;  /* 0x4020000418687df0 */ /* 0x000fe20008001868 */
[----:B------:R-:W-:Y:S01]  /*aca0*/  R2UR UR6, R12 ;  /* 0x000000000c0672ca */ /* 0x000fe200000e0000 */
[----:B------:R-:W-:Y:S01]  /*acb0*/  VIADD R12, R22, 0x280 ;  /* 0x00000280160c7836 */ /* 0x000fe20000000000 */
[----:B------:R-:W-:Y:S01]  /*acc0*/  R2UR UR7, R13 ;  /* 0x000000000d0772ca */ /* 0x000fe200000e0000 */
[----:B-1----:R-:W-:Y:S01]  /*acd0*/  @!P4 FMUL R39, R39, R39 ;  /* 0x000000272727c220 */ /* 0x002fe20000400000 */
[----:B------:R-:W-:Y:S01]  /*ace0*/  MOV R13, 0xc0000010 ;  /* 0xc0000010000d7802 */ /* 0x000fe20000000f00 */
[----:B------:R-:W-:Y:S01]  /*acf0*/  FADD R31, R31, R20 ;  /* 0x000000141f1f7221 */ /* 0x000fe20000000000 */
[----:B------:R-:W-:Y:S01]  /*ad00*/  FSETP.GEU.AND P4, PT, R84, -126, PT ;  /* 0xc2fc00005400780b */ /* 0x000fe20003f8e000 */
[----:B------:R-:W-:Y:S01]  /*ad10*/  FADD R53, R52, R53 ;  /* 0x0000003534357221 */ /* 0x000fe20000000000 */
[----:B--2---:R-:W-:Y:S01]  /*ad20*/  @!P2 FMUL R23, R23, R23 ;  /* 0x000000171717a220 */ /* 0x004fe20000400000 */
[----:B------:R-:W-:-:S10]  /*ad30*/  FSETP.GEU.AND P2, PT, R19, -126, PT ;  /* 0xc2fc00001300780b */ /* 0x000fd40003f4e000 */
[----:B------:R-:W-:-:S03]  /*ad40*/  @!P4 FMUL R84, R84, 0.5 ;  /* 0x3f0000005454c820 */ /* 0x000fc60000400000 */
[----:B------:R-:W-:-:S03]  /*ad50*/  @!P2 FMUL R19, R19, 0.5 ;  /* 0x3f0000001313a820 */ /* 0x000fc60000400000 */
[----:B------:R-:W1:Y:S08]  /*ad60*/  MUFU.EX2 R84, R84 ;  /* 0x0000005400547308 */ /* 0x000e700000000800 */
[----:B------:R-:W2:Y:S01]  /*ad70*/  MUFU.EX2 R19, R19 ;  /* 0x0000001300137308 */ /* 0x000ea20000000800 */
[----:B------:R-:W-:Y:S02]  /*ad80*/  WARPGROUP.DEPBAR.LE gsb0, 0x0 ;  /* 0x00008000000079c5 */ /* 0x000fe40000010000 */
[----:B------:R-:W-:Y:S01]  /*ad90*/  WARPGROUP.ARRIVE ;  /* 0x00000000000079c5 */ /* 0x000fe20000000000 */
[----:B-1----:R-:W-:-:S05]  /*ada0*/  @!P4 FMUL R84, R84, R84 ;  /* 0x000000545454c220 */ /* 0x002fca0000400000 */
[----:B------:R-:W-:Y:S01]  /*adb0*/  HGMMA.64x16x16.F32.BF16 R96, R24, gdesc[UR8].tnspB, R96, gsb0 ;  /* 0x4020000818607df0 */ /* 0x000fe20008001860 */
[----:B--2---:R-:W-:Y:S01]  /*adc0*/  @!P2 FMUL R19, R19, R19 ;  /* 0x000000131313a220 */ /* 0x004fe20000400000 */
[----:B------:R-:W-:Y:S01]  /*add0*/  ISETP.NE.AND P2, PT, R6, 0x4, PT ;  /* 0x000000040600780c */ /* 0x000fe20003f45270 */
[----:B------:R-:W-:Y:S02]  /*ade0*/  WARPGROUP.DEPBAR.LE gsb0, 0x0 ;  /* 0x00008000000079c5 */ /* 0x000fe40000010000 */
[----:B------:R-:W-:-:S06]  /*adf0*/  WARPGROUP.ARRIVE ;  /* 0x00000000000079c5 */ /* 0x000fcc0000000000 */
[----:B------:R-:W-:Y:S01]  /*ae00*/  HGMMA.64x16x16.F32.BF16 R88, R24, gdesc[UR16].tnspB, R88, gsb0 ;  /* 0x4020001018587df0 */ /* 0x000fe20008001858 */
[----:B------:R-:W-:Y:S01]  /*ae10*/  R2UR UR18, R12 ;  /* 0x000000000c1272ca */ /* 0x000fe200000e0000 */
[C---:B------:R-:W-:Y:S01]  /*ae20*/  VIADD R12, R22.reuse, 0xa0 ;  /* 0x000000a0160c7836 */ /* 0x040fe20000000000 */
[----:B------:R-:W-:Y:S01]  /*ae30*/  R2UR UR19, R13 ;  /* 0x000000000d1372ca */ /* 0x000fe200000e0000 */
[----:B------:R-:W-:Y:S01]  /*ae40*/  IMAD.MOV.U32 R13, RZ, RZ, -0x3ffffff0 ;  /* 0xc0000010ff0d7424 */ /* 0x000fe200078e00ff */
[----:B------:R-:W-:Y:S02]  /*ae50*/  WARPGROUP.DEPBAR.LE gsb0, 0x0 ;  /* 0x00008000000079c5 */ /* 0x000fe40000010000 */
[----:B------:R-:W-:Y:S01]  /*ae60*/  VIADD R24, R22, 0x180 ;  /* 0x0000018016187836 */ /* 0x000fe20000000000 */
[----:B------:R-:W-:Y:S01]  /*ae70*/  F2FP.BF16.F32.PACK_AB R26, R61, R60 ;  /* 0x0000003c3d1a723e */ /* 0x000fe200000010ff */
[----:B------:R-:W-:Y:S01]  /*ae80*/  IMAD.MOV.U32 R25, RZ, RZ, -0x3ffffff0 ;  /* 0xc0000010ff197424 */ /* 0x000fe200078e00ff */
[----:B------:R-:W-:-:S02]  /*ae90*/  F2FP.BF16.F32.PACK_AB R27, R35, R28 ;  /* 0x0000001c231b723e */ /* 0x000fc400000010ff */
[----:B------:R-:W-:Y:S02]  /*aea0*/  R2UR UR10, R24 ;  /* 0x00000000180a72ca */ /* 0x000fe400000e0000 */
[----:B------:R-:W-:Y:S02]  /*aeb0*/  R2UR UR11, R25 ;  /* 0x00000000190b72ca */ /* 0x000fe400000e0000 */
[----:B------:R-:W-:Y:S01]  /*aec0*/  F2FP.BF16.F32.PACK_AB R24, R57, R56 ;  /* 0x000000383918723e */ /* 0x000fe200000010ff */
[----:B------:R-:W-:Y:S01]  /*aed0*/  FADD R56, R53, R56 ;  /* 0x0000003835387221 */ /* 0x000fe20000000000 */
[----:B------:R-:W-:Y:S01]  /*aee0*/  F2FP.BF16.F32.PACK_AB R25, R33, R30 ;  /* 0x0000001e2119723e */ /* 0x000fe200000010ff */
[----:B------:R-:W-:Y:S01]  /*aef0*/  FADD R30, R31, R30 ;  /* 0x0000001e1f1e7221 */ /* 0x000fe20000000000 */
[----:B------:R-:W-:Y:S01]  /*af00*/  MOV R31, 0xc0000010 ;  /* 0xc0000010001f7802 */ /* 0x000fe20000000f00 */
[----:B------:R-:W-:Y:S01]  /*af10*/  FADD R57, R56, R57 ;  /* 0x0000003938397221 */ /* 0x000fe20000000000 */
[----:B------:R-:W-:Y:S01]  /*af20*/  WARPGROUP.ARRIVE ;  /* 0x00000000000079c5 */ /* 0x000fe20000000000 */
[----:B------:R-:W-:Y:S01]  /*af30*/  FADD R33, R30, R33 ;  /* 0x000000211e217221 */ /* 0x000fe20000000000 */
[----:B------:R-:W-:Y:S01]  /*af40*/  IADD3 R30, R22, 0x2e0, RZ ;  /* 0x000002e0161e7810 */ /* 0x000fe20007ffe0ff */
[----:B------:R-:W-:-:S02]  /*af50*/  FADD R60, R57, R60 ;  /* 0x0000003c393c7221 */ /* 0x000fc40000000000 */
[----:B------:R-:W-:Y:S01]  /*af60*/  FADD R28, R33, R28 ;  /* 0x0000001c211c7221 */ /* 0x000fe20000000000 */
[----:B------:R-:W-:Y:S01]  /*af70*/  HGMMA.64x16x16.F32.BF16 R104, R24, gdesc[UR4].tnspB, R104, gsb0 ;  /* 0x4020000418687df0 */ /* 0x000fe20008001868 */
[----:B------:R-:W-:Y:S01]  /*af80*/  R2UR UR6, R12 ;  /* 0x000000000c0672ca */ /* 0x000fe200000e0000 */
[----:B------:R-:W-:Y:S01]  /*af90*/  VIADD R12, R22, 0xc0 ;  /* 0x000000c0160c7836 */ /* 0x000fe20000000000 */
[----:B------:R-:W-:Y:S01]  /*afa0*/  R2UR UR7, R13 ;  /* 0x000000000d0772ca */ /* 0x000fe200000e0000 */
[----:B------:R-:W-:Y:S02]  /*afb0*/  IMAD.MOV.U32 R13, RZ, RZ, -0x3ffffff0 ;  /* 0xc0000010ff0d7424 */ /* 0x000fe400078e00ff */
[----:B------:R-:W-:Y:S01]  /*afc0*/  FADD R61, R60, R61 ;  /* 0x0000003d3c3d7221 */ /* 0x000fe20000000000 */
        /* <DEDUP_REMOVED lines=8> */
[C---:B------:R-:W-:Y:S01]  /*b050*/  VIADD R24, R22.reuse, 0x1a0 ;  /* 0x000001a016187836 */ /* 0x040fe20000000000 */
[----:B------:R-:W-:Y:S01]  /*b060*/  IADD3 R26, R22, 0x2a0, RZ ;  /* 0x000002a0161a7810 */ /* 0x000fe20007ffe0ff */
[----:B------:R-:W-:Y:S01]  /*b070*/  IMAD.MOV.U32 R25, RZ, RZ, -0x3ffffff0 ;  /* 0xc0000010ff197424 */ /* 0x000fe200078e00ff */
[----:B------:R-:W-:Y:S02]  /*b080*/  MOV R27, 0xc0000010 ;  /* 0xc0000010001b7802 */ /* 0x000fe40000000f00 */
[----:B------:R-:W-:-:S02]  /*b090*/  R2UR UR10, R24 ;  /* 0x00000000180a72ca */ /* 0x000fc400000e0000 */
[----:B------:R-:W-:Y:S02]  /*b0a0*/  R2UR UR11, R25 ;  /* 0x00000000190b72ca */ /* 0x000fe400000e0000 */
[----:B------:R-:W-:Y:S02]  /*b0b0*/  R2UR UR18, R26 ;  /* 0x000000001a1272ca */ /* 0x000fe400000e0000 */
[----:B------:R-:W-:Y:S02]  /*b0c0*/  R2UR UR19, R27 ;  /* 0x000000001b1372ca */ /* 0x000fe400000e0000 */
[----:B------:R-:W-:Y:S01]  /*b0d0*/  F2FP.BF16.F32.PACK_AB R24, R65, R64 ;  /* 0x000000404118723e */ /* 0x000fe200000010ff */
[----:B------:R-:W-:Y:S01]  /*b0e0*/  FADD R64, R61, R64 ;  /* 0x000000403d407221 */ /* 0x000fe20000000000 */
[----:B------:R-:W-:Y:S01]  /*b0f0*/  F2FP.BF16.F32.PACK_AB R25, R34, R45 ;  /* 0x0000002d2219723e */ /* 0x000fe200000010ff */
[----:B------:R-:W-:Y:S01]  /*b100*/  FADD R45, R28, R45 ;  /* 0x0000002d1c2d7221 */ /* 0x000fe20000000000 */
        /* <DEDUP_REMOVED lines=10> */
[----:B------:R-:W-:Y:S02]  /*b1b0*/  R2UR UR6, R12 ;  /* 0x000000000c0672ca */ /* 0x000fe400000e0000 */
[----:B------:R-:W-:Y:S01]  /*b1c0*/  R2UR UR7, R13 ;  /* 0x000000000d0772ca */ /* 0x000fe200000e0000 */
[----:B------:R-:W1:Y:S08]  /*b1d0*/  MUFU.EX2 R12, R83 ;  /* 0x00000053000c7308 */ /* 0x000e700000000800 */
[----:B------:R-:W2:Y:S01]  /*b1e0*/  MUFU.EX2 R13, R85 ;  /* 0x00000055000d7308 */ /* 0x000ea20000000800 */
[----:B-1----:R-:W-:Y:S01]  /*b1f0*/  @!P3 FMUL R12, R12, R12 ;  /* 0x0000000c0c0cb220 */ /* 0x002fe20000400000 */
[----:B--2---:R-:W-:Y:S01]  /*b200*/  @!P5 FMUL R13, R13, R13 ;  /* 0x0000000d0d0dd220 */ /* 0x004fe20000400000 */
[----:B------:R-:W-:-:S02]  /*b210*/  WARPGROUP.DEPBAR.LE gsb0, 0x0 ;  /* 0x00008000000079c5 */ /* 0x000fc40000010000 */
        /* <DEDUP_REMOVED lines=27> */
[----:B------:R-:W-:Y:S03]  /*b3d0*/  HGMMA.64x16x16.F32.BF16 R104, R24, gdesc[UR4].tnspB, R104, gsb0 ;  /* 0x4020000418687df0 */ /* 0x000fe60008001868 */
[----:B------:R-:W-:-:S02]  /*b3e0*/  WARPGROUP.DEPBAR.LE gsb0, 0x0 ;  /* 0x00008000000079c5 */ /* 0x000fc40000010000 */
[----:B------:R-:W-:-:S06]  /*b3f0*/  WARPGROUP.ARRIVE ;  /* 0x00000000000079c5 */ /* 0x000fcc0000000000 */
[----:B------:R-:W-:Y:S03]  /*b400*/  HGMMA.64x16x16.F32.BF16 R96, R24, gdesc[UR8].tnspB, R96, gsb0 ;  /* 0x4020000818607df0 */ /* 0x000fe60008001860 */
[----:B------:R-:W-:Y:S02]  /*b410*/  WARPGROUP.DEPBAR.LE gsb0, 0x0 ;  /* 0x00008000000079c5 */ /* 0x000fe40000010000 */
[----:B------:R-:W-:-:S06]  /*b420*/  WARPGROUP.ARRIVE ;  /* 0x00000000000079c5 */ /* 0x000fcc0000000000 */
[----:B------:R-:W-:Y:S01]  /*b430*/  HGMMA.64x16x16.F32.BF16 R88, R24, gdesc[UR16].tnspB, R88, gsb0 ;  /* 0x4020001018587df0 */ /* 0x000fe20008001858 */
[----:B------:R-:W-:Y:S02]  /*b440*/  R2UR UR18, R30 ;  /* 0x000000001e1272ca */ /* 0x000fe400000e0000 */
[----:B------:R-:W-:Y:S01]  /*b450*/  R2UR UR19, R31 ;  /* 0x000000001f1372ca */ /* 0x000fe200000e0000 */
[----:B------:R-:W-:Y:S02]  /*b460*/  WARPGROUP.DEPBAR.LE gsb0, 0x0 ;  /* 0x00008000000079c5 */ /* 0x000fe40000010000 */
[C---:B------:R-:W-:Y:S02]  /*b470*/  VIADD R24, R22.reuse, 0xe0 ;  /* 0x000000e016187836 */ /* 0x040fe40000000000 */
[----:B------:R-:W-:Y:S02]  /*b480*/  IMAD.MOV.U32 R25, RZ, RZ, -0x3ffffff0 ;  /* 0xc0000010ff197424 */ /* 0x000fe400078e00ff */
[----:B------:R-:W-:Y:S01]  /*b490*/  VIADD R26, R22, 0x1e0 ;  /* 0x000001e0161a7836 */ /* 0x000fe20000000000 */
[----:B------:R-:W-:Y:S01]  /*b4a0*/  R2UR UR6, R24 ;  /* 0x00000000180672ca */ /* 0x000fe200000e0000 */
[----:B------:R-:W-:Y:S01]  /*b4b0*/  IMAD.MOV.U32 R27, RZ, RZ, -0x3ffffff0 ;  /* 0xc0000010ff1b7424 */ /* 0x000fe200078e00ff */
[----:B------:R-:W-:-:S02]  /*b4c0*/  R2UR UR7, R25 ;  /* 0x00000000190772ca */ /* 0x000fc400000e0000 */
        /* <DEDUP_REMOVED lines=9> */
[----:B------:R-:W-:Y:S01]  /*b560*/  FADD R23, R23, R12 ;  /* 0x0000000c17177221 */ /* 0x000fe20000000000 */
[----:B------:R-:W-:Y:S01]  /*b570*/  SEL R22, R6, RZ, P2 ;  /* 0x000000ff06167207 */ /* 0x000fe20001000000 */
[----:B------:R-:W-:Y:S01]  /*b580*/  FADD R84, R81, R84 ;  /* 0x0000005451547221 */ /* 0x000fe20000000000 */
[----:B------:R-:W-:Y:S01]  /*b590*/  WARPGROUP.ARRIVE ;  /* 0x00000000000079c5 */ /* 0x000fe20000000000 */
[----:B------:R-:W-:-:S02]  /*b5a0*/  FADD R23, R23, R86 ;  /* 0x0000005617177221 */ /* 0x000fc40000000000 */
[----:B------:R-:W-:Y:S02]  /*b5b0*/  IMAD R6, R22, 0x8, R11 ;  /* 0x0000000816067824 */ /* 0x000fe400078e020b */
[----:B------:R-:W-:Y:S01]  /*b5c0*/  FADD R13, R84, R13 ;  /* 0x0000000d540d7221 */ /* 0x000fe20000000000 */
[----:B------:R-:W-:Y:S01]  /*b5d0*/  FADD R12, R23, R19 ;  /* 0x00000013170c7221 */ /* 0x000fe20000000000 */
[----:B------:R-:W-:Y:S01]  /*b5e0*/  HGMMA.64x16x16.F32.BF16 R104, R24, gdesc[UR4].tnspB, R104, gsb0 ;  /* 0x4020000418687df0 */ /* 0x000fe20008001868 */
[----:B------:R-:W-:Y:S02]  /*b5f0*/  PRMT R6, RZ, 0x654, R6 ;  /* 0x00000654ff067816 */ /* 0x000fe40000000006 */
[----:B------:R-:W-:Y:S02]  /*b600*/  WARPGROUP.DEPBAR.LE gsb0, 0x0 ;  /* 0x00008000000079c5 */ /* 0x000fe40000010000 */
[----:B------:R-:W-:-:S06]  /*b610*/  WARPGROUP.ARRIVE ;  /* 0x00000000000079c5 */ /* 0x000fcc0000000000 */
[----:B------:R-:W-:Y:S03]  /*b620*/  HGMMA.64x16x16.F32.BF16 R96, R24, gdesc[UR8].tnspB, R96, gsb0 ;  /* 0x4020000818607df0 */ /* 0x000fe60008001860 */
[----:B------:R-:W-:Y:S02]  /*b630*/  WARPGROUP.DEPBAR.LE gsb0, 0x0 ;  /* 0x00008000000079c5 */ /* 0x000fe40000010000 */
[----:B------:R-:W-:-:S06]  /*b640*/  WARPGROUP.ARRIVE ;  /* 0x00000000000079c5 */ /* 0x000fcc0000000000 */
[----:B------:R-:W-:Y:S03]  /*b650*/  HGMMA.64x16x16.F32.BF16 R88, R24, gdesc[UR16].tnspB, R88, gsb0 ;  /* 0x4020001018587df0 */ /* 0x000fe60008001858 */
[----:B------:R-:W-:Y:S02]  /*b660*/  WARPGROUP.DEPBAR.LE gsb0, 0x0 ;  /* 0x00008000000079c5 */ /* 0x000fe40000010000 */
[----:B------:R1:W-:Y:S01]  /*b670*/  SYNCS.ARRIVE.TRANS64.RED.A1T0 RZ, [R6+URZ], RZ ;  /* 0x000000ff06ff79a7 */ /* 0x0003e2000810043f */
[----:B------:R-:W-:Y:S05]  /*b680*/  @P1 BRA `(.L_x_45) ;  /* 0x0000000000d41947 */ /* 0x000fea0003800000 */
[----:B------:R-:W-:Y:S01]  /*b690*/  ISETP.LT.OR P1, PT, R7, 0x1, !P0 ;  /* 0x000000010700780c */ /* 0x000fe20004721670 */
[----:B------:R-:W-:-:S12]  /*b6a0*/  BSSY B0, `(.L_x_46) ;  /* 0x0000032000007945 */ /* 0x000fd80003800000 */
[----:B------:R-:W-:Y:S05]  /*b6b0*/  @P1 BRA `(.L_x_47) ;  /* 0x0000000000c01947 */ /* 0x000fea0003800000 */
[----:B-1----:R-:W-:Y:S02]  /*b6c0*/  LEA R6, R5, R2, 0x3 ;  /* 0x0000000205067211 */ /* 0x002fe400078e18ff */
[----:B------:R-:W-:Y:S02]  /*b6d0*/  SHF.L.U32 R19, R4, 0x1f, RZ ;  /* 0x0000001f04137819 */ /* 0x000fe400000006ff */
[----:B------:R-:W-:Y:S02]  /*b6e0*/  ISETP.NE.AND P2, PT, R0, RZ, PT ;  /* 0x000000ff0000720c */ /* 0x000fe40003f45270 */
[----:B------:R-:W1:Y:S02]  /*b6f0*/  SYNCS.PHASECHK.TRANS64.TRYWAIT P1, [R6+URZ+0xd820], R19 ;  /* 0x00d82013060075a7 */ /* 0x000e64000802017f */
[----:B-1----:R-:W-:Y:S09]  /*b700*/  @!P1 BRA `(.L_x_48) ;  /* 0x0000001800c89947 */ /* 0x002ff20003800000 */
.L_x_89:
[----:B------:R-:W-:Y:S05]  /*b710*/  @P2 BRA `(.L_x_49) ;  /* 0x0000000000142947 */ /* 0x000fea0003800000 */
[----:B------:R-:W-:Y:S01]  /*b720*/  ISETP.NE.AND P1, PT, R17, RZ, PT ;  /* 0x000000ff1100720c */ /* 0x000fe20003f25270 */
[----:B-1----:R-:W-:-:S04]  /*b730*/  IMAD.MOV.U32 R19, RZ, RZ, 0x3000 ;  /* 0x00003000ff137424 */ /* 0x002fc800078e00ff */
[----:B------:R2:W-:Y:S08]  /*b740*/  SYNCS.ARRIVE.TRANS64 RZ, [R6+URZ+0xd800], R19 ;  /* 0x00d8001306ff79a7 */ /* 0x0005f0000800003f */
[----:B------:R-:W-:Y:S05]  /*b750*/  @!P1 BRA `(.L_x_49) ;  /* 0x0000000000049947 */ /* 0x000fea0003800000 */
[----:B------:R-:W-:Y:S01]  /*b760*/  BPT.TRAP 0x1 ;  /* 0x000000040000795c */ /* 0x000fe20000300000 */
.L_x_49:
[----:B-12---:R-:W-:Y:S01]  /*b770*/  IMAD R19, R5, 0x3000, R2 ;  /* 0x0000300005137824 */ /* 0x006fe200078e0202 */
[----:B------:R-:W-:Y:S01]  /*b780*/  R2UR UR25, R6 ;  /* 0x00000000061972ca */ /* 0x000fe200000e0000 */
[----:B------:R-:W-:Y:S01]  /*b790*/  ULDC.64 UR6, c[0x0][0x198] ;  /* 0x0000660000067ab9 */ /* 0x000fe20000000a00 */
[C---:B------:R-:W-:Y:S01]  /*b7a0*/  R2UR UR27, R8.reuse ;  /* 0x00000000081b72ca */ /* 0x040fe200000e0000 */
        /* <DEDUP_REMOVED lines=11> */
[C---:B------:R-:W-:Y:S01]  /*b860*/  ISETP.NE.AND P1, PT, R5.reuse, 0x4, PT ;  /* 0x000000040500780c */ /* 0x040fe20003f25270 */
[----:B------:R-:W-:Y:S01]  /*b870*/  USHF.L.U32 UR27, UR27, 0x7, URZ ;  /* 0x000000071b1b7899 */ /* 0x000fe2000800063f */
[----:B------:R-:W-:Y:S01]  /*b880*/  IADD3 R8, R8, 0x1, RZ ;  /* 0x0000000108087810 */ /* 0x000fe20007ffe0ff */
        /* <DEDUP_REMOVED lines=18> */
[----:B--2---:R-:W-:Y:S01]  /*b9b0*/  NOP ;  /* 0x0000000000007918 */ /* 0x004fe20000000000 */
.L_x_47:
[----:B------:R-:W-:Y:S05]  /*b9c0*/  BSYNC B0 ;  /* 0x0000000000007941 */ /* 0x000fea0003800000 */
.L_x_46:
[----:B------:R-:W-:-:S07]  /*b9d0*/  VIADD R7, R7, 0xffffffff ;  /* 0xffffffff07077836 */ /* 0x000fce0000000000 */
.L_x_45:
[----:B------:R-:W-:Y:S01]  /*b9e0*/  ISETP.GT.AND P3, PT, R21, 0x1, PT ;  /* 0x000000011500780c */ /* 0x000fe20003f64270 */
[----:B------:R-:W-:Y:S01]  /*b9f0*/  VIADD R15, R15, 0x1 ;  /* 0x000000010f0f7836 */ /* 0x000fe20000000000 */
[----:B-1----:R-:W-:Y:S01]  /*ba00*/  IADD3 R6, R22, 0x1, RZ ;  /* 0x0000000116067810 */ /* 0x002fe20007ffe0ff */
[----:B------:R-:W-:Y:S02]  /*ba10*/  VIADD R21, R21, 0xffffffff ;  /* 0xffffffff15157836 */ /* 0x000fe40000000000 */
[----:B------:R-:W-:Y:S01]  /*ba20*/  VIADD R10, R10, 0x80 ;  /* 0x000000800a0a7836 */ /* 0x000fe20000000000 */
[----:B------:R-:W-:Y:S01]  /*ba30*/  ISETP.NE.AND P1, PT, R15, 0x4, PT ;  /* 0x000000040f00780c */ /* 0x000fe20003f25270 */
[----:B------:R-:W-:Y:S01]  /*ba40*/  IMAD.MOV.U32 R19, RZ, RZ, R18 ;  /* 0x000000ffff137224 */ /* 0x000fe200078e0012 */
[----:B------:R-:W-:Y:S02]  /*ba50*/  ISETP.NE.AND P2, PT, R6, 0x4, PT ;  /* 0x000000040600780c */ /* 0x000fe40003f45270 */
[----:B------:R-:W-:-:S02]  /*ba60*/  SEL R20, RZ, 0x1, P1 ;  /* 0x00000001ff147807 */ /* 0x000fc40000800000 */
[----:B------:R-:W-:Y:S02]  /*ba70*/  SEL R15, R15, RZ, P1 ;  /* 0x000000ff0f0f7207 */ /* 0x000fe40000800000 */
[----:B------:R-:W-:Y:S02]  /*ba80*/  LOP3.LUT R3, R3, R20, RZ, 0x3c, !PT ;  /* 0x0000001403037212 */ /* 0x000fe400078e3cff */
[----:B------:R-:W-:Y:S02]  /*ba90*/  MOV R20, R14 ;  /* 0x0000000e00147202 */ /* 0x000fe40000000f00 */
[----:B------:R-:W-:Y:S01]  /*baa0*/  SEL R6, R6, RZ, P2 ;  /* 0x000000ff06067207 */ /* 0x000fe20001000000 */
[----:B------:R-:W-:Y:S06]  /*bab0*/  @P3 BRA `(.L_x_50) ;  /* 0xffffffc000703947 */ /* 0x000fec000383ffff */
.L_x_37:
[----:B------:R-:W-:Y:S05]  /*bac0*/  WARPSYNC.ALL ;  /* 0x0000000000007948 */ /* 0x000fea0003800000 */
[----:B------:R-:W1:Y:S01]  /*bad0*/  SHFL.BFLY PT, R0, R13, 0x1, 0x1f ;  /* 0x0c201f000d007f89 */ /* 0x000e6200000e0000 */
[----:B------:R-:W-:Y:S01]  /*bae0*/  BSSY B0, `(.L_x_51) ;  /* 0x0000023000007945 */ /* 0x000fe20003800000 */
[----:B------:R-:W-:Y:S01]  /*baf0*/  IMAD.MOV.U32 R7, RZ, RZ, 0x7f800000 ;  /* 0x7f800000ff077424 */ /* 0x000fe200078e00ff */
[----:B------:R-:W-:Y:S01]  /*bb00*/  MOV R8, 0x3f800000 ;  /* 0x3f80000000087802 */ /* 0x000fe20000000f00 */
[----:B------:R-:W2:Y:S01]  /*bb10*/  SHFL.BFLY PT, R3, R12, 0x1, 0x1f ;  /* 0x0c201f000c037f89 */ /* 0x000ea200000e0000 */
[----:B------:R-:W-:-:S02]  /*bb20*/  IMAD.MOV.U32 R4, RZ, RZ, 0x3f800000 ;  /* 0x3f800000ff047424 */ /* 0x000fc400078e00ff */
[----:B------:R-:W-:Y:S02]  /*bb30*/  IMAD.MOV.U32 R9, RZ, RZ, 0x7f800000 ;  /* 0x7f800000ff097424 */ /* 0x000fe400078e00ff */
[----:B-1----:R-:W-:Y:S01]  /*bb40*/  FADD R0, R0, R13 ;  /* 0x0000000d00007221 */ /* 0x002fe20000000000 */
[----:B--2---:R-:W-:-:S04]  /*bb50*/  FADD R15, R3, R12 ;  /* 0x0000000c030f7221 */ /* 0x004fc80000000000 */
[----:B------:R-:W1:Y:S04]  /*bb60*/  SHFL.BFLY PT, R5, R0, 0x2, 0x1f ;  /* 0x0c401f0000057f89 */ /* 0x000e6800000e0000 */
[----:B------:R-:W2:Y:S01]  /*bb70*/  SHFL.BFLY PT, R20, R15, 0x2, 0x1f ;  /* 0x0c401f000f147f89 */ /* 0x000ea200000e0000 */
[C---:B-1----:R-:W-:Y:S01]  /*bb80*/  FSETP.NE.AND P0, PT, R0.reuse, -R5, PT ;  /* 0x800000050000720b */ /* 0x042fe20003f05000 */
[----:B------:R-:W-:Y:S01]  /*bb90*/  FADD R3, R0, R5 ;  /* 0x0000000500037221 */ /* 0x000fe20000000000 */
[----:B--2---:R-:W-:-:S11]  /*bba0*/  FADD R6, R15, R20 ;  /* 0x000000140f067221 */ /* 0x004fd60000000000 */
[----:B------:R-:W-:Y:S05]  /*bbb0*/  @!P0 BRA `(.L_x_52) ;  /* 0x0000000000548947 */ /* 0x000fea0003800000 */
[----:B------:R-:W-:Y:S01]  /*bbc0*/  IADD3 R0, R3, 0x1800000, RZ ;  /* 0x0180000003007810 */ /* 0x000fe20007ffe0ff */
[----:B------:R-:W-:Y:S03]  /*bbd0*/  BSSY B1, `(.L_x_53) ;  /* 0x000000c000017945 */ /* 0x000fe60003800000 */
[----:B------:R-:W-:-:S04]  /*bbe0*/  LOP3.LUT R0, R0, 0x7f800000, RZ, 0xc0, !PT ;  /* 0x7f80000000007812 */ /* 0x000fc800078ec0ff */
[----:B------:R-:W-:-:S13]  /*bbf0*/  ISETP.GT.U32.AND P0, PT, R0, 0x1ffffff, PT ;  /* 0x01ffffff0000780c */ /* 0x000fda0003f04070 */
[----:B------:R-:W-:Y:S05]  /*bc00*/  @P0 BRA `(.L_x_54) ;  /* 0x0000000000100947 */ /* 0x000fea0003800000 */
[----:B------:R-:W-:-:S07]  /*bc10*/  MOV R12, 0xbc30 ;  /* 0x0000bc30000c7802 */ /* 0x000fce0000000f00 */
[----:B------:R-:W-:Y:S05]  /*bc20*/  CALL.REL.NOINC `($__internal_0_$__cuda_sm20_rcp_rn_f32_slowpath) ;  /* 0x0000001400947944 */ /* 0x000fea0003c00000 */
[----:B------:R-:W-:Y:S01]  /*bc30*/  IMAD.MOV.U32 R4, RZ, RZ, R0 ;  /* 0x000000ffff047224 */ /* 0x000fe200078e0000 */
[----:B------:R-:W-:Y:S06]  /*bc40*/  BRA `(.L_x_55) ;  /* 0x0000000000107947 */ /* 0x000fec0003800000 */
.L_x_54:
[----:B------:R-:W1:Y:S02]  /*bc50*/  MUFU.RCP R4, R3 ;  /* 0x0000000300047308 */ /* 0x000e640000001000 */
[----:B-1----:R-:W-:-:S04]  /*bc60*/  FFMA R0, R3, R4, -1 ;  /* 0xbf80000003007423 */ /* 0x002fc80000000004 */
[----:B------:R-:W-:-:S04]  /*bc70*/  FADD.FTZ R5, -R0, -RZ ;  /* 0x800000ff00057221 */ /* 0x000fc80000010100 */
[----:B------:R-:W-:-:S07]  /*bc80*/  FFMA R4, R4, R5, R4 ;  /* 0x0000000504047223 */ /* 0x000fce0000000004 */
.L_x_55:
[----:B------:R-:W-:Y:S05]  /*bc90*/  BSYNC B1 ;  /* 0x0000000000017941 */ /* 0x000fea0003800000 */
.L_x_53:
[----:B------:R-:W-:Y:S01]  /*bca0*/  FSETP.GEU.AND P0, PT, |R3|, 1.175494350822287508e-38, PT ;  /* 0x008000000300780b */ /* 0x000fe20003f0e200 */
[----:B------:R-:W-:-:S12]  /*bcb0*/  ULDC UR6, c[0x0][0x600] ;  /* 0x0001800000067ab9 */ /* 0x000fd80000000800 */
[----:B------:R-:W-:-:S04]  /*bcc0*/  @!P0 FMUL R3, R3, 16777216 ;  /* 0x4b80000003038820 */ /* 0x000fc80000400000 */
[----:B------:R-:W1:Y:S02]  /*bcd0*/  MUFU.LG2 R0, R3 ;  /* 0x0000000300007308 */ /* 0x000e640000000c00 */
[----:B-1----:R-:W-:-:S04]  /*bce0*/  @!P0 FADD R0, R0, -24 ;  /* 0xc1c0000000008421 */ /* 0x002fc80000000000 */
[----:B------:R-:W-:-:S04]  /*bcf0*/  FMUL R9, R0, 0.69314718246459960938 ;  /* 0x3f31721800097820 */ /* 0x000fc80000400000 */
[----:B------:R-:W-:-:S07]  /*bd00*/  FFMA R9, R14, UR6, R9 ;  /* 0x000000060e097c23 */ /* 0x000fce0008000009 */
.L_x_52:
[----:B------:R-:W-:Y:S05]  /*bd10*/  BSYNC B0 ;  /* 0x0000000000007941 */ /* 0x000fea0003800000 */
.L_x_51:
[----:B------:R-:W-:Y:S01]  /*bd20*/  FSETP.NE.AND P0, PT, R15, -R20, PT ;  /* 0x800000140f00720b */ /* 0x000fe20003f05000 */
[----:B------:R-:W-:Y:S01]  /*bd30*/  ULDC UR4, c[0x0][0x608] ;  /* 0x0001820000047ab9 */ /* 0x000fe20000000800 */
[----:B------:R-:W-:Y:S01]  /*bd40*/  BSSY B0, `(.L_x_56) ;  /* 0x0000025000007945 */ /* 0x000fe20003800000 */
[----:B------:R-:W-:-:S04]  /*bd50*/  FMUL R4, R4, UR4 ;  /* 0x0000000404047c20 */ /* 0x000fc80008400000 */
[-C--:B------:R-:W-:Y:S01]  /*bd60*/  FMUL R104, R104, R4.reuse ;  /* 0x0000000468687220 */ /* 0x080fe20000400000 */
        /* <DEDUP_REMOVED lines=10> */
[----:B------:R-:W-:Y:S01]  /*be10*/  FMUL R93, R93, R4 ;  /* 0x000000045d5d7220 */ /* 0x000fe20000400000 */
[----:B------:R-:W-:Y:S06]  /*be20*/  @!P0 BRA `(.L_x_57) ;  /* 0x0000000000588947 */ /* 0x000fec0003800000 */
[----:B------:R-:W-:Y:S01]  /*be30*/  VIADD R0, R6, 0x1800000 ;  /* 0x0180000006007836 */ /* 0x000fe20000000000 */
[----:B------:R-:W-:Y:S04]  /*be40*/  BSSY B1, `(.L_x_58) ;  /* 0x000000d000017945 */ /* 0x000fe80003800000 */
[----:B------:R-:W-:-:S04]  /*be50*/  LOP3.LUT R0, R0, 0x7f800000, RZ, 0xc0, !PT ;  /* 0x7f80000000007812 */ /* 0x000fc800078ec0ff */
[----:B------:R-:W-:-:S13]  /*be60*/  ISETP.GT.U32.AND P0, PT, R0, 0x1ffffff, PT ;  /* 0x01ffffff0000780c */ /* 0x000fda0003f04070 */
[----:B------:R-:W-:Y:S05]  /*be70*/  @P0 BRA `(.L_x_59) ;  /* 0x0000000000140947 */ /* 0x000fea0003800000 */
[----:B------:R-:W-:Y:S02]  /*be80*/  MOV R3, R6 ;  /* 0x0000000600037202 */ /* 0x000fe40000000f00 */
[----:B------:R-:W-:-:S07]  /*be90*/  MOV R12, 0xbeb0 ;  /* 0x0000beb0000c7802 */ /* 0x000fce0000000f00 */
[----:B------:R-:W-:Y:S05]  /*bea0*/  CALL.REL.NOINC `($__internal_0_$__cuda_sm20_rcp_rn_f32_slowpath) ;  /* 0x0000001000f47944 */ /* 0x000fea0003c00000 */
[----:B------:R-:W-:Y:S01]  /*beb0*/  IMAD.MOV.U32 R8, RZ, RZ, R0 ;  /* 0x000000ffff087224 */ /* 0x000fe200078e0000 */
[----:B------:R-:W-:Y:S06]  /*bec0*/  BRA `(.L_x_60) ;  /* 0x0000000000107947 */ /* 0x000fec0003800000 */
.L_x_59:
[----:B------:R-:W1:Y:S02]  /*bed0*/  MUFU.RCP R3, R6 ;  /* 0x0000000600037308 */ /* 0x000e640000001000 */
[----:B-1----:R-:W-:-:S04]  /*bee0*/  FFMA R0, R6, R3, -1 ;  /* 0xbf80000006007423 */ /* 0x002fc80000000003 */
[----:B------:R-:W-:-:S04]  /*bef0*/  FADD.FTZ R0, -R0, -RZ ;  /* 0x800000ff00007221 */ /* 0x000fc80000010100 */
[----:B------:R-:W-:-:S07]  /*bf00*/  FFMA R8, R3, R0, R3 ;  /* 0x0000000003087223 */ /* 0x000fce0000000003 */
.L_x_60:
[----:B------:R-:W-:Y:S05]  /*bf10*/  BSYNC B1 ;  /* 0x0000000000017941 */ /* 0x000fea0003800000 */
.L_x_58:
[----:B------:R-:W-:Y:S01]  /*bf20*/  FSETP.GEU.AND P0, PT, |R6|, 1.175494350822287508e-38, PT ;  /* 0x008000000600780b */ /* 0x000fe20003f0e200 */
[----:B------:R-:W-:-:S12]  /*bf30*/  ULDC UR4, c[0x0][0x600] ;  /* 0x0001800000047ab9 */ /* 0x000fd80000000800 */
[----:B------:R-:W-:-:S04]  /*bf40*/  @!P0 FMUL R6, R6, 16777216 ;  /* 0x4b80000006068820 */ /* 0x000fc80000400000 */
[----:B------:R-:W1:Y:S02]  /*bf50*/  MUFU.LG2 R0, R6 ;  /* 0x0000000600007308 */ /* 0x000e640000000c00 */
[----:B-1----:R-:W-:-:S04]  /*bf60*/  @!P0 FADD R0, R0, -24 ;  /* 0xc1c0000000008421 */ /* 0x002fc80000000000 */
[----:B------:R-:W-:-:S04]  /*bf70*/  FMUL R7, R0, 0.69314718246459960938 ;  /* 0x3f31721800077820 */ /* 0x000fc80000400000 */
[----:B------:R-:W-:-:S07]  /*bf80*/  FFMA R7, R18, UR4, R7 ;  /* 0x0000000412077c23 */ /* 0x000fce0008000007 */
.L_x_57:
[----:B------:R-:W-:Y:S05]  /*bf90*/  BSYNC B0 ;  /* 0x0000000000007941 */ /* 0x000fea0003800000 */
.L_x_56:
[C---:B------:R-:W-:Y:S01]  /*bfa0*/  LOP3.LUT P0, R19, R16.reuse, 0x3, RZ, 0xc0, !PT ;  /* 0x0000000310137812 */ /* 0x040fe2000780c0ff */
[----:B------:R-:W-:Y:S01]  /*bfb0*/  ULDC UR4, c[0x0][0x608] ;  /* 0x0001820000047ab9 */ /* 0x000fe20000000800 */
[----:B------:R-:W-:Y:S01]  /*bfc0*/  LOP3.LUT R17, R16, 0x7f, RZ, 0xc0, !PT ;  /* 0x0000007f10117812 */ /* 0x000fe200078ec0ff */
[----:B------:R-:W-:Y:S01]  /*bfd0*/  ULDC.64 UR8, c[0x0][0x208] ;  /* 0x0000820000087ab9 */ /* 0x000fe20000000a00 */
[----:B------:R-:W-:Y:S01]  /*bfe0*/  FMUL R8, R8, UR4 ;  /* 0x0000000408087c20 */ /* 0x000fe20008400000 */
[----:B------:R-:W-:Y:S01]  /*bff0*/  BSSY B0, `(.L_x_61) ;  /* 0x0000018000007945 */ /* 0x000fe20003800000 */
[----:B------:R-:W-:-:S07]  /*c000*/  SHF.R.U32.HI R18, RZ, 0x5, R17 ;  /* 0x00000005ff127819 */ /* 0x000fce0000011611 */
[----:B------:R-:W-:Y:S05]  /*c010*/  @P0 BRA `(.L_x_62) ;  /* 0x0000000000540947 */ /* 0x000fea0003800000 */
[----:B------:R-:W1:Y:S01]  /*c020*/  S2UR UR4, SR_CTAID.X ;  /* 0x00000000000479c3 */ /* 0x000e620000002500 */
[----:B------:R-:W-:Y:S02]  /*c030*/  SHF.R.U32.HI R0, RZ, 0x2, R16 ;  /* 0x00000002ff007819 */ /* 0x000fe40000011610 */
[----:B------:R-:W-:Y:S02]  /*c040*/  SHF.L.U32 R3, R18, 0x4, RZ ;  /* 0x0000000412037819 */ /* 0x000fe400000006ff */
[----:B------:R-:W-:-:S04]  /*c050*/  LOP3.LUT R0, R0, 0x7, RZ, 0xc0, !PT ;  /* 0x0000000700007812 */ /* 0x000fc800078ec0ff */
[----:B------:R-:W-:Y:S01]  /*c060*/  LOP3.LUT R0, R3, 0xfffffff0, R0, 0xe2, !PT ;  /* 0xfffffff003007812 */ /* 0x000fe200078ee200 */
[----:B-1----:R-:W-:-:S03]  /*c070*/  USHF.L.U32 UR6, UR4, 0x6, URZ ;  /* 0x0000000604067899 */ /* 0x002fc6000800063f */
[----:B------:R-:W-:Y:S02]  /*c080*/  ULDC.64 UR4, c[0x0][0x688] ;  /* 0x0001a20000047ab9 */ /* 0x000fe40000000a00 */
[----:B------:R-:W-:Y:S02]  /*c090*/  UIMAD UR4, UR36, UR4, UR6 ;  /* 0x00000004240472a4 */ /* 0x000fe4000f8e0206 */
[----:B------:R-:W-:Y:S02]  /*c0a0*/  LOP3.LUT R3, R0, UR6, RZ, 0xfc, !PT ;  /* 0x0000000600037c12 */ /* 0x000fe4000f8efcff */
[----:B------:R-:W-:-:S03]  /*c0b0*/  UIMAD UR4, UR37, UR5, UR4 ;  /* 0x00000005250472a4 */ /* 0x000fc6000f8e0204 */
[C---:B------:R-:W-:Y:S01]  /*c0c0*/  VIADD R4, R3.reuse, 0x8 ;  /* 0x0000000803047836 */ /* 0x040fe20000000000 */
[----:B------:R-:W-:Y:S02]  /*c0d0*/  ULDC UR5, c[0x0][0x288] ;  /* 0x0000a20000057ab9 */ /* 0x000fe40000000800 */
[----:B------:R-:W-:Y:S02]  /*c0e0*/  ISETP.GE.U32.AND P0, PT, R3, UR5, PT ;  /* 0x0000000503007c0c */ /* 0x000fe4000bf06070 */
[----:B------:R-:W-:Y:S02]  /*c0f0*/  IADD3 R0, P2, R0, UR4, RZ ;  /* 0x0000000400007c10 */ /* 0x000fe4000ff5e0ff */
[----:B------:R-:W-:Y:S01]  /*c100*/  ISETP.GE.U32.AND P1, PT, R4, UR5, PT ;  /* 0x0000000504007c0c */ /* 0x000fe2000bf26070 */
[----:B------:R-:W-:Y:S01]  /*c110*/  ULDC.64 UR4, c[0x0][0x680] ;  /* 0x0001a00000047ab9 */ /* 0x000fe20000000a00 */
[----:B------:R-:W-:Y:S02]  /*c120*/  IADD3.X R3, RZ, RZ, RZ, P2, !PT ;  /* 0x000000ffff037210 */ /* 0x000fe400017fe4ff */
[----:B------:R-:W-:-:S04]  /*c130*/  LEA R4, P2, R0, UR4, 0x2 ;  /* 0x0000000400047c11 */ /* 0x000fc8000f8410ff */
[----:B------:R-:W-:-:S05]  /*c140*/  LEA.HI.X R5, R0, UR5, R3, 0x2, P2 ;  /* 0x0000000500057c11 */ /* 0x000fca00090f1403 */
[----:B------:R1:W-:Y:S04]  /*c150*/  @!P0 STG.E desc[UR8][R4.64], R9 ;  /* 0x0000000904008986 */ /* 0x0003e8000c101908 */
[----:B------:R1:W-:Y:S02]  /*c160*/  @!P1 STG.E desc[UR8][R4.64+0x20], R7 ;  /* 0x0000200704009986 */ /* 0x0003e4000c101908 */
.L_x_62:
[----:B------:R-:W-:Y:S05]  /*c170*/  BSYNC B0 ;  /* 0x0000000000007941 */ /* 0x000fea0003800000 */
.L_x_61:
[----:B------:R-:W-:Y:S01]  /*c180*/  ULDC.64 UR4, c[0x0][0x730] ;  /* 0x0001cc0000047ab9 */ /* 0x000fe20000000a00 */
[-C--:B------:R-:W-:Y:S01]  /*c190*/  FMUL R23, R106, R8.reuse ;  /* 0x000000086a177220 */ /* 0x080fe20000400000 */
[----:B------:R-:W-:Y:S01]  /*c1a0*/  ISETP.NE.U32.AND P0, PT, RZ, UR4, PT ;  /* 0x00000004ff007c0c */ /* 0x000fe2000bf05070 */
[-C--:B------:R-:W-:Y:S01]  /*c1b0*/  FMUL R107, R107, R8.reuse ;  /* 0x000000086b6b7220 */ /* 0x080fe20000400000 */
[-C--:B------:R-:W-:Y:S01]  /*c1c0*/  FMUL R25, R110, R8.reuse ;  /* 0x000000086e197220 */ /* 0x080fe20000400000 */
[-C--:B------:R-:W-:Y:S01]  /*c1d0*/  FMUL R111, R111, R8.reuse ;  /* 0x000000086f6f7220 */ /* 0x080fe20000400000 */
[----:B------:R-:W-:Y:S01]  /*c1e0*/  ISETP.NE.AND.EX P0, PT, RZ, UR5, PT, P0 ;  /* 0x00000005ff007c0c */ /* 0x000fe2000bf05300 */
[-C--:B------:R-:W-:Y:S01]  /*c1f0*/  FMUL R27, R98, R8.reuse ;  /* 0x00000008621b7220 */ /* 0x080fe20000400000 */
[-C--:B------:R-:W-:Y:S01]  /*c200*/  FMUL R99, R99, R8.reuse ;  /* 0x0000000863637220 */ /* 0x080fe20000400000 */
[-C--:B------:R-:W-:Y:S01]  /*c210*/  FMUL R29, R102, R8.reuse ;  /* 0x00000008661d7220 */ /* 0x080fe20000400000 */
[-C--:B------:R-:W-:Y:S01]  /*c220*/  FMUL R103, R103, R8.reuse ;  /* 0x0000000867677220 */ /* 0x080fe20000400000 */
[-C--:B------:R-:W-:Y:S01]  /*c230*/  FMUL R31, R90, R8.reuse ;  /* 0x000000085a1f7220 */ /* 0x080fe20000400000 */
[-C--:B------:R-:W-:Y:S01]  /*c240*/  FMUL R91, R91, R8.reuse ;  /* 0x000000085b5b7220 */ /* 0x080fe20000400000 */
[-C--:B------:R-:W-:Y:S01]  /*c250*/  FMUL R33, R94, R8.reuse ;  /* 0x000000085e217220 */ /* 0x080fe20000400000 */
[----:B------:R-:W-:-:S05]  /*c260*/  FMUL R95, R95, R8 ;  /* 0x000000085f5f7220 */ /* 0x000fca0000400000 */
[----:B------:R-:W-:Y:S05]  /*c270*/  @P0 BRA `(.L_x_63) ;  /* 0x0000000000200947 */ /* 0x000fea0003800000 */
[----:B------:R-:W-:Y:S02]  /*c280*/  ULDC.64 UR4, c[0x0][0x728] ;  /* 0x0001ca0000047ab9 */ /* 0x000fe40000000a00 */
[----:B------:R-:W-:-:S04]  /*c290*/  ISETP.NE.U32.AND P0, PT, RZ, UR4, PT ;  /* 0x00000004ff007c0c */ /* 0x000fc8000bf05070 */
[----:B------:R-:W-:-:S13]  /*c2a0*/  ISETP.NE.AND.EX P0, PT, RZ, UR5, PT, P0 ;  /* 0x00000005ff007c0c */ /* 0x000fda000bf05300 */
[----:B------:R-:W-:Y:S05]  /*c2b0*/  @!P0 BRA `(.L_x_64) ;  /* 0x00000000000c8947 */ /* 0x000fea0003800000 */
[----:B-1----:R-:W1:Y:S02]  /*c2c0*/  LDC.64 R4, c[0x0][0x728] ;  /* 0x0001ca00ff047b82 */ /* 0x002e640000000a00 */
[----:B-1----:R3:W5:Y:S01]  /*c2d0*/  LDG.E R4, desc[UR8][R4.64] ;  /* 0x0000000804047981 */ /* 0x002762000c1e1900 */
[----:B------:R-:W-:Y:S05]  /*c2e0*/  BRA `(.L_x_63) ;  /* 0x0000000000047947 */ /* 0x000fea0003800000 */
.L_x_64:
[----:B-1----:R-:W2:Y:S02]  /*c2f0*/  LDC R4, c[0x0][0x720] ;  /* 0x0001c800ff047b82 */ /* 0x002ea40000000800 */
.L_x_63:
[----:B------:R-:W-:Y:S01]  /*c300*/  MOV R0, RZ ;  /* 0x000000ff00007202 */ /* 0x000fe20000000f00 */
[----:B--2--5:R-:W-:-:S03]  /*c310*/  IMAD.MOV.U32 R22, RZ, RZ, R4 ;  /* 0x000000ffff167224 */ /* 0x024fc600078e0004 */
[----:B------:R-:W-:-:S13]  /*c320*/  LOP3.LUT P0, RZ, R0, 0x9f, RZ, 0xc0, !PT ;  /* 0x0000009f00ff7812 */ /* 0x000fda000780c0ff */
[----:B------:R-:W-:Y:S05]  /*c330*/  @!P0 BRA `(.L_x_65) ;  /* 0x0000000000408947 */ /* 0x000fea0003800000 */
[----:B------:R-:W-:Y:S01]  /*c340*/  MOV R0, 0x0 ;  /* 0x0000000000007802 */ /* 0x000fe20000000f00 */
[----:B------:R-:W-:Y:S01]  /*c350*/  ULDC.64 UR4, c[0x4][0x70] ;  /* 0x01001c0000047ab9 */ /* 0x000fe20000000a00 */
[----:B------:R-:W-:Y:S01]  /*c360*/  ULDC.64 UR6, c[0x4][0x8] ;  /* 0x0100020000067ab9 */ /* 0x000fe20000000a00 */
[----:B-1----:R-:W-:Y:S01]  /*c370*/  MOV R4, UR4 ;  /* 0x0000000400047c02 */ /* 0x002fe20008000f00 */
[----:B------:R1:W2:Y:S01]  /*c380*/  LDC.64 R14, c[0x4][R0] ;  /* 0x01000000000e7b82 */ /* 0x0002a20000000a00 */
[----:B---3--:R-:W-:Y:S01]  /*c390*/  IMAD.U32 R5, RZ, RZ, UR5 ;  /* 0x00000005ff057e24 */ /* 0x008fe2000f8e00ff */
[----:B------:R-:W-:Y:S01]  /*c3a0*/  ULDC.64 UR4, c[0x4][0x78] ;  /* 0x01001e0000047ab9 */ /* 0x000fe20000000a00 */
[----:B------:R-:W-:Y:S01]  /*c3b0*/  MOV R10, UR6 ;  /* 0x00000006000a7c02 */ /* 0x000fe20008000f00 */
[----:B------:R-:W-:Y:S01]  /*c3c0*/  IMAD.U32 R7, RZ, RZ, UR5 ;  /* 0x00000005ff077e24 */ /* 0x000fe2000f8e00ff */
[----:B------:R-:W-:Y:S01]  /*c3d0*/  MOV R6, UR4 ;  /* 0x0000000400067c02 */ /* 0x000fe20008000f00 */
[----:B------:R-:W-:Y:S01]  /*c3e0*/  IMAD.U32 R11, RZ, RZ, UR7 ;  /* 0x00000007ff0b7e24 */ /* 0x000fe2000f8e00ff */
[----:B------:R-:W-:Y:S01]  /*c3f0*/  MOV R8, 0x70 ;  /* 0x0000007000087802 */ /* 0x000fe20000000f00 */
[----:B------:R-:W-:Y:S01]  /*c400*/  IMAD.MOV.U32 R12, RZ, RZ, 0x1 ;  /* 0x00000001ff0c7424 */ /* 0x000fe200078e00ff */
[----:B-1----:R-:W-:-:S07]  /*c410*/  MOV R13, RZ ;  /* 0x000000ff000d7202 */ /* 0x002fce0000000f00 */
[----:B------:R-:W-:-:S07]  /*c420*/  LEPC R20, `(.L_x_65) ;  /* 0x000000001014794e */ /* 0x000fce0000000000 */
[----:B--2---:R-:W-:Y:S05]  /*c430*/  CALL.ABS.NOINC R14 ;  /* 0x000000000e007343 */ /* 0x004fea0003c00000 */
.L_x_65:
[----:B------:R-:W-:-:S13]  /*c440*/  LOP3.LUT P0, RZ, R2, 0x9f, RZ, 0xc0, !PT ;  /* 0x0000009f02ff7812 */ /* 0x000fda000780c0ff */
[----:B------:R-:W-:Y:S05]  /*c450*/  @!P0 BRA `(.L_x_66) ;  /* 0x0000000000408947 */ /* 0x000fea0003800000 */
[----:B------:R-:W-:Y:S01]  /*c460*/  MOV R0, 0x0 ;  /* 0x0000000000007802 */ /* 0x000fe20000000f00 */
[----:B------:R-:W-:Y:S01]  /*c470*/  ULDC.64 UR4, c[0x4][0x70] ;  /* 0x01001c0000047ab9 */ /* 0x000fe20000000a00 */
[----:B------:R-:W-:Y:S01]  /*c480*/  ULDC.64 UR6, c[0x4][0x78] ;  /* 0x01001e0000067ab9 */ /* 0x000fe20000000a00 */
[----:B-1----:R-:W-:Y:S01]  /*c490*/  IMAD.U32 R4, RZ, RZ, UR4 ;  /* 0x00000004ff047e24 */ /* 0x002fe2000f8e00ff */
[----:B------:R1:W2:Y:S01]  /*c4a0*/  LDC.64 R14, c[0x4][R0] ;  /* 0x01000000000e7b82 */ /* 0x0002a20000000a00 */
[----:B---3--:R-:W-:Y:S01]  /*c4b0*/  MOV R5, UR5 ;  /* 0x0000000500057c02 */ /* 0x008fe20008000f00 */
[----:B------:R-:W-:Y:S01]  /*c4c0*/  ULDC.64 UR4, c[0x4][0x10] ;  /* 0x0100040000047ab9 */ /* 0x000fe20000000a00 */
[----:B------:R-:W-:Y:S01]  /*c4d0*/  IMAD.U32 R6, RZ, RZ, UR6 ;  /* 0x00000006ff067e24 */ /* 0x000fe2000f8e00ff */
[----:B------:R-:W-:Y:S01]  /*c4e0*/  MOV R7, UR7 ;  /* 0x0000000700077c02 */ /* 0x000fe20008000f00 */
[----:B------:R-:W-:Y:S01]  /*c4f0*/  IMAD.U32 R10, RZ, RZ, UR4 ;  /* 0x00000004ff0a7e24 */ /* 0x000fe2000f8e00ff */
[----:B------:R-:W-:Y:S01]  /*c500*/  MOV R11, UR5 ;  /* 0x00000005000b7c02 */ /* 0x000fe20008000f00 */
[----:B------:R-:W-:Y:S01]  /*c510*/  IMAD.MOV.U32 R8, RZ, RZ, 0x70 ;  /* 0x00000070ff087424 */ /* 0x000fe200078e00ff */
[----:B------:R-:W-:Y:S01]  /*c520*/  MOV R12, 0x1 ;  /* 0x00000001000c7802 */ /* 0x000fe20000000f00 */
[----:B-1----:R-:W-:-:S07]  /*c530*/  IMAD.MOV.U32 R13, RZ, RZ, RZ ;  /* 0x000000ffff0d7224 */ /* 0x002fce00078e00ff */
[----:B------:R-:W-:-:S07]  /*c540*/  LEPC R20, `(.L_x_66) ;  /* 0x000000001014794e */ /* 0x000fce0000000000 */
[----:B--2---:R-:W-:Y:S05]  /*c550*/  CALL.ABS.NOINC R14 ;  /* 0x000000000e007343 */ /* 0x004fea0003c00000 */
.L_x_66:
[----:B------:R-:W-:Y:S01]  /*c560*/  ULDC.64 UR4, c[0x0][0x730] ;  /* 0x0001cc0000047ab9 */ /* 0x000fe20000000a00 */
[----:B------:R-:W-:Y:S01]  /*c570*/  SHF.L.U32 R0, R16, 0x4, RZ ;  /* 0x0000000410007819 */ /* 0x000fe200000006ff */
[----:B------:R-:W-:Y:S01]  /*c580*/  IMAD R19, R18, 0x10, R19 ;  /* 0x0000001012137824 */ /* 0x000fe200078e0213 */
[----:B------:R-:W-:Y:S02]  /*c590*/  ISETP.NE.U32.AND P0, PT, RZ, UR4, PT ;  /* 0x00000004ff007c0c */ /* 0x000fe4000bf05070 */
[----:B------:R-:W-:Y:S02]  /*c5a0*/  SHF.R.U32.HI R3, RZ, 0x1, R16 ;  /* 0x00000001ff037819 */ /* 0x000fe40000011610 */
[----:B------:R-:W-:Y:S02]  /*c5b0*/  ISETP.NE.AND.EX P0, PT, RZ, UR5, PT, P0 ;  /* 0x00000005ff007c0c */ /* 0x000fe4000bf05300 */
[----:B-1----:R-:W-:Y:S02]  /*c5c0*/  LOP3.LUT R4, R0, 0x40, RZ, 0xc0, !PT ;  /* 0x0000004000047812 */ /* 0x002fe400078ec0ff */
[----:B------:R-:W-:-:S02]  /*c5d0*/  IADD3 R17, R17, 0x1f, RZ ;  /* 0x0000001f11117810 */ /* 0x000fc40007ffe0ff */
[----:B------:R-:W-:Y:S02]  /*c5e0*/  LOP3.LUT R0, R0, 0x80, RZ, 0xc0, !PT ;  /* 0x0000008000007812 */ /* 0x000fe400078ec0ff */
[----:B------:R-:W-:Y:S02]  /*c5f0*/  LOP3.LUT R3, R4, 0x8, R3, 0xf8, !PT ;  /* 0x0000000804037812 */ /* 0x000fe400078ef803 */
[----:B------:R-:W-:Y:S01]  /*c600*/  SHF.L.U32 R16, R16, 0x1, RZ ;  /* 0x0000000110107819 */ /* 0x000fe200000006ff */
[----:B------:R-:W-:Y:S02]  /*c610*/  IMAD.U32 R0, R19, 0x10, R0 ;  /* 0x0000001013007824 */ /* 0x000fe400078e0000 */
[----:B------:R-:W1:Y:S01]  /*c620*/  @P0 LDC R22, c[0x0][0x720] ;  /* 0x0001c800ff160b82 */ /* 0x000e620000000800 */
[----:B------:R-:W-:Y:S02]  /*c630*/  ISETP.GT.U32.AND P0, PT, R17, 0x3e, PT ;  /* 0x0000003e1100780c */ /* 0x000fe40003f04070 */
[----:B------:R-:W-:-:S05]  /*c640*/  LOP3.LUT R3, R3, 0x8, R16, 0x78, !PT ;  /* 0x0000000803037812 */ /* 0x000fca00078e7810 */
[----:B------:R-:W-:Y:S02]  /*c650*/  IMAD.IADD R7, R0, 0x1, R3 ;  /* 0x0000000100077824 */ /* 0x000fe400078e0203 */
[-C--:B-1----:R-:W-:Y:S01]  /*c660*/  FMUL R104, R104, R22.reuse ;  /* 0x0000001668687220 */ /* 0x082fe20000400000 */
[-C--:B------:R-:W-:Y:S01]  /*c670*/  FMUL R105, R105, R22.reuse ;  /* 0x0000001669697220 */ /* 0x080fe20000400000 */
[-C--:B------:R-:W-:Y:S01]  /*c680*/  FMUL R0, R23, R22.reuse ;  /* 0x0000001617007220 */ /* 0x080fe20000400000 */
[-C--:B------:R-:W-:Y:S01]  /*c690*/  FMUL R3, R107, R22.reuse ;  /* 0x000000166b037220 */ /* 0x080fe20000400000 */
[-C--:B------:R-:W-:Y:S01]  /*c6a0*/  FMUL R108, R108, R22.reuse ;  /* 0x000000166c6c7220 */ /* 0x080fe20000400000 */
[-C--:B------:R-:W-:Y:S01]  /*c6b0*/  FMUL R109, R109, R22.reuse ;  /* 0x000000166d6d7220 */ /* 0x080fe20000400000 */
[-C--:B------:R-:W-:Y:S01]  /*c6c0*/  FMUL R4, R25, R22.reuse ;  /* 0x0000001619047220 */ /* 0x080fe20000400000 */
[----:B---3--:R-:W-:Y:S01]  /*c6d0*/  FMUL R5, R111, R22 ;  /* 0x000000166f057220 */ /* 0x008fe20000400000 */
[----:B------:R-:W-:Y:S01]  /*c6e0*/  F2FP.BF16.F32.PACK_AB R104, R105, R104 ;  /* 0x000000686968723e */ /* 0x000fe200000010ff */
        /* <DEDUP_REMOVED lines=16> */
[----:B------:R-:W-:-:S02]  /*c7f0*/  F2FP.BF16.F32.PACK_AB R105, R3, R0 ;  /* 0x000000000369723e */ /* 0x000fc400000010ff */
[----:B------:R-:W-:Y:S02]  /*c800*/  F2FP.BF16.F32.PACK_AB R106, R109, R108 ;  /* 0x0000006c6d6a723e */ /* 0x000fe400000010ff */
[----:B------:R-:W-:Y:S01]  /*c810*/  F2FP.BF16.F32.PACK_AB R107, R5, R4 ;  /* 0x00000004056b723e */ /* 0x000fe200000010ff */
[----:B------:R-:W-:Y:S06]  /*c820*/  @P0 BRA `(.L_x_67) ;  /* 0x0000000000040947 */ /* 0x000fec0003800000 */
[----:B------:R-:W-:-:S04]  /*c830*/  DEPBAR.LE SB0, 0x1 ;  /* 0x000080400000791a */ /* 0x000fc80000000000 */
.L_x_67:
[----:B------:R-:W-:Y:S05]  /*c840*/  WARPSYNC.ALL ;  /* 0x0000000000007948 */ /* 0x000fea0003800000 */
[----:B------:R-:W-:Y:S01]  /*c850*/  BAR.SYNC.DEFER_BLOCKING 0x1, 0x80 ;  /* 0x0042000000007b1d */ /* 0x000fe20000010000 */
[----:B------:R-:W-:Y:S02]  /*c860*/  LEA R7, R7, R2, 0x1 ;  /* 0x0000000207077211 */ /* 0x000fe400078e08ff */
[----:B------:R-:W-:Y:S02]  /*c870*/  F2FP.BF16.F32.PACK_AB R96, R97, R96 ;  /* 0x000000606160723e */ /* 0x000fe400000010ff */
[----:B------:R-:W-:Y:S01]  /*c880*/  F2FP.BF16.F32.PACK_AB R97, R6, R9 ;  /* 0x000000090661723e */ /* 0x000fe200000010ff */
[----:B------:R-:W-:Y:S01]  /*c890*/  BSSY B0, `(.L_x_68) ;  /* 0x0000018000007945 */ /* 0x000fe20003800000 */
[----:B------:R-:W-:-:S02]  /*c8a0*/  F2FP.BF16.F32.PACK_AB R98, R101, R100 ;  /* 0x000000646562723e */ /* 0x000fc400000010ff */
[----:B------:R-:W-:Y:S01]  /*c8b0*/  F2FP.BF16.F32.PACK_AB R99, R8, R11 ;  /* 0x0000000b0863723e */ /* 0x000fe200000010ff */
[----:B------:R1:W-:Y:S01]  /*c8c0*/  STSM.16.M88.4 [R7], R104 ;  /* 0x0000006807007844 */ /* 0x0003e20000000200 */
[----:B------:R-:W-:Y:S01]  /*c8d0*/  @!PT LDS RZ, [RZ] ;  /* 0x00000000fffff984 */ /* 0x000fe20000000800 */
[----:B------:R-:W-:Y:S01]  /*c8e0*/  @!PT LDS RZ, [RZ] ;  /* 0x00000000fffff984 */ /* 0x000fe20000000800 */
[----:B------:R-:W-:Y:S01]  /*c8f0*/  @!PT LDS RZ, [RZ] ;  /* 0x00000000fffff984 */ /* 0x000fe20000000800 */
[----:B------:R-:W-:Y:S01]  /*c900*/  @!PT LDS RZ, [RZ] ;  /* 0x00000000fffff984 */ /* 0x000fe20000000800 */
[----:B------:R2:W-:Y:S06]  /*c910*/  MEMBAR.ALL.CTA ;  /* 0x0000000000007992 */ /* 0x0005ec0000008000 */
[----:B--2---:R-:W2:Y:S02]  /*c920*/  FENCE.VIEW.ASYNC.S ;  /* 0x00000000000073c6 */ /* 0x004ea40000000000 */
[----:B--2---:R-:W-:Y:S06]  /*c930*/  BAR.SYNC.DEFER_BLOCKING 0x1, 0x80 ;  /* 0x0042000000007b1d */ /* 0x004fec0000010000 */
[----:B------:R-:W-:Y:S05]  /*c940*/  @P0 BRA `(.L_x_69) ;  /* 0x0000000000300947 */ /* 0x000fea0003800000 */
[----:B------:R-:W2:Y:S01]  /*c950*/  S2UR UR10, SR_CTAID.X ;  /* 0x00000000000a79c3 */ /* 0x000ea20000002500 */
[----:B------:R-:W-:Y:S01]  /*c960*/  ULDC.64 UR4, c[0x0][0x198] ;  /* 0x0000660000047ab9 */ /* 0x000fe20000000a00 */
[----:B------:R-:W-:Y:S01]  /*c970*/  R2UR UR8, R2 ;  /* 0x00000000020872ca */ /* 0x000fe200000e0000 */
[----:B------:R-:W-:Y:S01]  /*c980*/  UIADD3 UR4, UP0, UR4, 0x670, URZ ;  /* 0x0000067004047890 */ /* 0x000fe2000ff1e03f */
[----:B------:R-:W-:Y:S01]  /*c990*/  UMOV UR9, URZ ;  /* 0x0000003f00097c82 */ /* 0x000fe20008000000 */
[----:B------:R-:W-:Y:S02]  /*c9a0*/  UMOV UR11, UR36 ;  /* 0x00000024000b7c82 */ /* 0x000fe40008000000 */
[----:B------:R-:W-:Y:S01]  /*c9b0*/  UIADD3.X UR5, URZ, UR5, URZ, UP0, !UPT ;  /* 0x000000053f057290 */ /* 0x000fe200087fe43f */
[----:B------:R-:W-:Y:S01]  /*c9c0*/  UMOV UR12, UR37 ;  /* 0x00000025000c7c82 */ /* 0x000fe20008000000 */
[----:B--2---:R-:W-:-:S09]  /*c9d0*/  USHF.L.U32 UR10, UR10, 0x6, URZ ;  /* 0x000000060a0a7899 */ /* 0x004fd2000800063f */
[----:B------:R2:W-:Y:S01]  /*c9e0*/  UTMASTG.4D [UR8], [UR4] ;  /* 0x00000008040073b5 */ /* 0x0005e20008018000 */
[----:B------:R0:W-:Y:S01]  /*c9f0*/  UTMACMDFLUSH ;  /* 0x00000000000079b7 */ /* 0x0001e20000000000 */
[----:B--2---:R-:W-:-:S04]  /*ca00*/  DEPBAR.LE SB0, 0x1 ;  /* 0x000080400000791a */ /* 0x004fc80000000000 */
.L_x_69:
[----:B------:R-:W-:Y:S05]  /*ca10*/  BSYNC B0 ;  /* 0x0000000000007941 */ /* 0x000fea0003800000 */
.L_x_68:
[----:B------:R-:W-:Y:S01]  /*ca20*/  BAR.SYNC.DEFER_BLOCKING 0x1, 0x80 ;  /* 0x0042000000007b1d */ /* 0x000fe20000010000 */
[----:B------:R-:W-:Y:S02]  /*ca30*/  F2FP.BF16.F32.PACK_AB R88, R89, R88 ;  /* 0x000000585958723e */ /* 0x000fe400000010ff */
[----:B------:R-:W-:Y:S02]  /*ca40*/  F2FP.BF16.F32.PACK_AB R89, R10, R13 ;  /* 0x0000000d0a59723e */ /* 0x000fe400000010ff */
[----:B------:R-:W-:Y:S01]  /*ca50*/  F2FP.BF16.F32.PACK_AB R90, R93, R92 ;  /* 0x0000005c5d5a723e */ /* 0x000fe200000010ff */
[----:B------:R-:W-:Y:S01]  /*ca60*/  BSSY B0, `(.L_x_70) ;  /* 0x0000018000007945 */ /* 0x000fe20003800000 */
[----:B------:R-:W-:Y:S01]  /*ca70*/  F2FP.BF16.F32.PACK_AB R91, R12, R15 ;  /* 0x0000000f0c5b723e */ /* 0x000fe200000010ff */
[----:B------:R2:W-:Y:S01]  /*ca80*/  STSM.16.M88.4 [R7+0x800], R96 ;  /* 0x0008006007007844 */ /* 0x0005e20000000200 */
[----:B------:R-:W-:Y:S01]  /*ca90*/  @!PT LDS RZ, [RZ] ;  /* 0x00000000fffff984 */ /* 0x000fe20000000800 */
[----:B------:R-:W-:Y:S01]  /*caa0*/  @!PT LDS RZ, [RZ] ;  /* 0x00000000fffff984 */ /* 0x000fe20000000800 */
[----:B------:R-:W-:Y:S01]  /*cab0*/  @!PT LDS RZ, [RZ] ;  /* 0x00000000fffff984 */ /* 0x000fe20000000800 */
[----:B------:R-:W-:Y:S01]  /*cac0*/  @!PT LDS RZ, [RZ] ;  /* 0x00000000fffff984 */ /* 0x000fe20000000800 */
[----:B------:R3:W-:Y:S06]  /*cad0*/  MEMBAR.ALL.CTA ;  /* 0x0000000000007992 */ /* 0x0007ec0000008000 */
[----:B---3--:R-:W3:Y:S02]  /*cae0*/  FENCE.VIEW.ASYNC.S ;  /* 0x00000000000073c6 */ /* 0x008ee40000000000 */
[----:B---3--:R-:W-:Y:S06]  /*caf0*/  BAR.SYNC.DEFER_BLOCKING 0x1, 0x80 ;  /* 0x0042000000007b1d */ /* 0x008fec0000010000 */
[----:B------:R-:W-:Y:S05]  /*cb00*/  @P0 BRA `(.L_x_71) ;  /* 0x0000000000340947 */ /* 0x000fea0003800000 */
[----:B------:R-:W3:Y:S01]  /*cb10*/  S2UR UR10, SR_CTAID.X ;  /* 0x00000000000a79c3 */ /* 0x000ee20000002500 */
[----:B------:R-:W-:Y:S01]  /*cb20*/  R2UR UR8, R2 ;  /* 0x00000000020872ca */ /* 0x000fe200000e0000 */
[----:B------:R-:W-:Y:S01]  /*cb30*/  ULDC.64 UR4, c[0x0][0x198] ;  /* 0x0000660000047ab9 */ /* 0x000fe20000000a00 */
[----:B------:R-:W-:Y:S01]  /*cb40*/  UMOV UR9, 0x10 ;  /* 0x0000001000097882 */ /* 0x000fe20000000000 */
[----:B------:R-:W-:Y:S01]  /*cb50*/  UIADD3 UR4, UP0, UR4, 0x670, URZ ;  /* 0x0000067004047890 */ /* 0x000fe2000ff1e03f */
[----:B------:R-:W-:Y:S01]  /*cb60*/  UMOV UR11, UR36 ;  /* 0x00000024000b7c82 */ /* 0x000fe20008000000 */
[----:B------:R-:W-:Y:S02]  /*cb70*/  UMOV UR12, UR37 ;  /* 0x00000025000c7c82 */ /* 0x000fe40008000000 */
[----:B------:R-:W-:-:S06]  /*cb80*/  UIADD3.X UR5, URZ, UR5, URZ, UP0, !UPT ;  /* 0x000000053f057290 */ /* 0x000fcc00087fe43f */
[----:B------:R-:W-:Y:S02]  /*cb90*/  UIADD3 UR8, UR8, 0x800, URZ ;  /* 0x0000080008087890 */ /* 0x000fe4000fffe03f */
[----:B---3--:R-:W-:-:S09]  /*cba0*/  USHF.L.U32 UR10, UR10, 0x6, URZ ;  /* 0x000000060a0a7899 */ /* 0x008fd2000800063f */
[----:B------:R3:W-:Y:S01]  /*cbb0*/  UTMASTG.4D [UR8], [UR4] ;  /* 0x00000008040073b5 */ /* 0x0007e20008018000 */
[----:B------:R0:W-:Y:S01]  /*cbc0*/  UTMACMDFLUSH ;  /* 0x00000000000079b7 */ /* 0x0001e20000000000 */
[----:B---3--:R-:W-:-:S04]  /*cbd0*/  DEPBAR.LE SB0, 0x1 ;  /* 0x000080400000791a */ /* 0x008fc80000000000 */
.L_x_71:
[----:B------:R-:W-:Y:S05]  /*cbe0*/  BSYNC B0 ;  /* 0x0000000000007941 */ /* 0x000fea0003800000 */
.L_x_70:
[----:B------:R-:W-:Y:S06]  /*cbf0*/  BAR.SYNC.DEFER_BLOCKING 0x1, 0x80 ;  /* 0x0042000000007b1d */ /* 0x000fec0000010000 */
[----:B------:R-:W-:Y:S01]  /*cc00*/  BSSY B0, `(.L_x_72) ;  /* 0x0000015000007945 */ /* 0x000fe20003800000 */
[----:B------:R3:W-:Y:S01]  /*cc10*/  STSM.16.M88.4 [R7], R88 ;  /* 0x0000005807007844 */ /* 0x0007e20000000200 */
[----:B------:R-:W-:Y:S01]  /*cc20*/  @!PT LDS RZ, [RZ] ;  /* 0x00000000fffff984 */ /* 0x000fe20000000800 */
[----:B------:R-:W-:Y:S01]  /*cc30*/  @!PT LDS RZ, [RZ] ;  /* 0x00000000fffff984 */ /* 0x000fe20000000800 */
[----:B------:R-:W-:Y:S01]  /*cc40*/  @!PT LDS RZ, [RZ] ;  /* 0x00000000fffff984 */ /* 0x000fe20000000800 */
[----:B------:R-:W-:Y:S01]  /*cc50*/  @!PT LDS RZ, [RZ] ;  /* 0x00000000fffff984 */ /* 0x000fe20000000800 */
[----:B------:R4:W-:Y:S06]  /*cc60*/  MEMBAR.ALL.CTA ;  /* 0x0000000000007992 */ /* 0x0009ec0000008000 */
[----:B----4-:R-:W4:Y:S02]  /*cc70*/  FENCE.VIEW.ASYNC.S ;  /* 0x00000000000073c6 */ /* 0x010f240000000000 */
[----:B----4-:R-:W-:Y:S06]  /*cc80*/  BAR.SYNC.DEFER_BLOCKING 0x1, 0x80 ;  /* 0x0042000000007b1d */ /* 0x010fec0000010000 */
[----:B------:R-:W-:Y:S05]  /*cc90*/  @P0 BRA `(.L_x_73) ;  /* 0x00000000002c0947 */ /* 0x000fea0003800000 */
[----:B------:R-:W4:Y:S01]  /*cca0*/  S2UR UR10, SR_CTAID.X ;  /* 0x00000000000a79c3 */ /* 0x000f220000002500 */
[----:B------:R-:W-:Y:S01]  /*ccb0*/  ULDC.64 UR4, c[0x0][0x198] ;  /* 0x0000660000047ab9 */ /* 0x000fe20000000a00 */
[----:B------:R-:W-:Y:S01]  /*ccc0*/  R2UR UR8, R2 ;  /* 0x00000000020872ca */ /* 0x000fe200000e0000 */
[----:B------:R-:W-:Y:S01]  /*ccd0*/  UIADD3 UR4, UP0, UR4, 0x670, URZ ;  /* 0x0000067004047890 */ /* 0x000fe2000ff1e03f */
[----:B------:R-:W-:Y:S01]  /*cce0*/  UMOV UR9, 0x20 ;  /* 0x0000002000097882 */ /* 0x000fe20000000000 */
[----:B------:R-:W-:Y:S02]  /*ccf0*/  UMOV UR11, UR36 ;  /* 0x00000024000b7c82 */ /* 0x000fe40008000000 */
[----:B------:R-:W-:Y:S01]  /*cd00*/  UIADD3.X UR5, URZ, UR5, URZ, UP0, !UPT ;  /* 0x000000053f057290 */ /* 0x000fe200087fe43f */
[----:B------:R-:W-:Y:S01]  /*cd10*/  UMOV UR12, UR37 ;  /* 0x00000025000c7c82 */ /* 0x000fe20008000000 */
[----:B----4-:R-:W-:-:S09]  /*cd20*/  USHF.L.U32 UR10, UR10, 0x6, URZ ;  /* 0x000000060a0a7899 */ /* 0x010fd2000800063f */
[----:B------:R4:W-:Y:S02]  /*cd30*/  UTMASTG.4D [UR8], [UR4] ;  /* 0x00000008040073b5 */ /* 0x0009e40008018000 */
[----:B----4-:R0:W-:Y:S02]  /*cd40*/  UTMACMDFLUSH ;  /* 0x00000000000079b7 */ /* 0x0101e40000000000 */
.L_x_73:
[----:B------:R-:W-:Y:S05]  /*cd50*/  BSYNC B0 ;  /* 0x0000000000007941 */ /* 0x000fea0003800000 */
.L_x_72:
[----:B------:R-:W-:-:S04]  /*cd60*/  DEPBAR.LE SB0, 0x0 ;  /* 0x000080000000791a */ /* 0x000fc80000000000 */
[----:B------:R-:W-:Y:S05]  /*cd70*/  EXIT ;  /* 0x000000000000794d */ /* 0x000fea0003800000 */
.L_x_7:
[----:B-1----:R1:W2:Y:S02]  /*cd80*/  SYNCS.PHASECHK.TRANS64.TRYWAIT P2, [R3+URZ+0xd848], R2 ;  /* 0x00d84802030075a7 */ /* 0x0022a4000804017f */
[----:B--2---:R-:W-:Y:S05]  /*cd90*/  @!P2 NANOSLEEP.SYNCS 0x989680 ;  /* 0x009896800000a95d */ /* 0x004fea0003900000 */
[----:B------:R-:W2:Y:S02]  /*cda0*/  @!P2 SYNCS.PHASECHK.TRANS64 P2, [R3+URZ+0xd848], R2 ;  /* 0x00d848020300a5a7 */ /* 0x000ea4000804007f */
[----:B--2---:R-:W-:Y:S05]  /*cdb0*/  @!P2 BRA `(.L_x_7) ;  /* 0xfffffffc00f0a947 */ /* 0x004fea000383ffff */
[----:B------:R-:W-:Y:S05]  /*cdc0*/  BRA `(.L_x_74) ;  /* 0xffffff3800487947 */ /* 0x000fea000383ffff */
.L_x_12:
[----:B-1----:R1:W2:Y:S02]  /*cdd0*/  SYNCS.PHASECHK.TRANS64.TRYWAIT P1, [R3+URZ+0xd820], R2 ;  /* 0x00d82002030075a7 */ /* 0x0022a4000802017f */
[----:B--2---:R-:W-:Y:S05]  /*cde0*/  @!P1 NANOSLEEP.SYNCS 0x989680 ;  /* 0x009896800000995d */ /* 0x004fea0003900000 */
[----:B------:R-:W2:Y:S02]  /*cdf0*/  @!P1 SYNCS.PHASECHK.TRANS64 P1, [R3+URZ+0xd820], R2 ;  /* 0x00d82002030095a7 */ /* 0x000ea4000802007f */
[----:B--2---:R-:W-:Y:S05]  /*ce00*/  @!P1 BRA `(.L_x_12) ;  /* 0xfffffffc00f09947 */ /* 0x004fea000383ffff */
[----:B------:R-:W-:Y:S05]  /*ce10*/  BRA `(.L_x_75) ;  /* 0xffffff3c00187947 */ /* 0x000fea000383ffff */
.L_x_14:
[----:B-1----:R1:W2:Y:S02]  /*ce20*/  SYNCS.PHASECHK.TRANS64.TRYWAIT P1, [R2+URZ+0xd820], R3 ;  /* 0x00d82003020075a7 */ /* 0x0022a4000802017f */
[----:B--2---:R-:W-:Y:S05]  /*ce30*/  @!P1 NANOSLEEP.SYNCS 0x989680 ;  /* 0x009896800000995d */ /* 0x004fea0003900000 */
[----:B------:R-:W2:Y:S02]  /*ce40*/  @!P1 SYNCS.PHASECHK.TRANS64 P1, [R2+URZ+0xd820], R3 ;  /* 0x00d82003020095a7 */ /* 0x000ea4000802007f */
[----:B--2---:R-:W-:Y:S05]  /*ce50*/  @!P1 BRA `(.L_x_14) ;  /* 0xfffffffc00f09947 */ /* 0x004fea000383ffff */
[----:B------:R-:W-:Y:S05]  /*ce60*/  BRA `(.L_x_76) ;  /* 0xffffff3c00a87947 */ /* 0x000fea000383ffff */
.L_x_17:
[----:B-1----:R1:W2:Y:S02]  /*ce70*/  SYNCS.PHASECHK.TRANS64.TRYWAIT P1, [R3+URZ+0xd820], R4 ;  /* 0x00d82004030075a7 */ /* 0x0022a4000802017f */
[----:B--2---:R-:W-:Y:S05]  /*ce80*/  @!P1 NANOSLEEP.SYNCS 0x989680 ;  /* 0x009896800000995d */ /* 0x004fea0003900000 */
[----:B------:R-:W2:Y:S02]  /*ce90*/  @!P1 SYNCS.PHASECHK.TRANS64 P1, [R3+URZ+0xd820], R4 ;  /* 0x00d82004030095a7 */ /* 0x000ea4000802007f */
[----:B--2---:R-:W-:Y:S05]  /*cea0*/  @!P1 BRA `(.L_x_17) ;  /* 0xfffffffc00f09947 */ /* 0x004fea000383ffff */
[----:B------:R-:W-:Y:S05]  /*ceb0*/  BRA `(.L_x_77) ;  /* 0xffffff4000547947 */ /* 0x000fea000383ffff */
.L_x_19:
[----:B-1----:R1:W2:Y:S02]  /*cec0*/  SYNCS.PHASECHK.TRANS64.TRYWAIT P1, [R3+URZ+0xd820], R2 ;  /* 0x00d82002030075a7 */ /* 0x0022a4000802017f */
[----:B--2---:R-:W-:Y:S05]  /*ced0*/  @!P1 NANOSLEEP.SYNCS 0x989680 ;  /* 0x009896800000995d */ /* 0x004fea0003900000 */
[----:B------:R-:W2:Y:S02]  /*cee0*/  @!P1 SYNCS.PHASECHK.TRANS64 P1, [R3+URZ+0xd820], R2 ;  /* 0x00d82002030095a7 */ /* 0x000ea4000802007f */
[----:B--2---:R-:W-:Y:S05]  /*cef0*/  @!P1 BRA `(.L_x_19) ;  /* 0xfffffffc00f09947 */ /* 0x004fea000383ffff */
[----:B------:R-:W-:Y:S05]  /*cf00*/  BRA `(.L_x_78) ;  /* 0xffffff4000fc7947 */ /* 0x000fea000383ffff */
.L_x_21:
[----:B-1----:R1:W2:Y:S02]  /*cf10*/  SYNCS.PHASECHK.TRANS64.TRYWAIT P1, [R2+URZ+0xd840], R11 ;  /* 0x00d8400b020075a7 */ /* 0x0022a4000802017f */
[----:B--2---:R-:W-:Y:S05]  /*cf20*/  @!P1 NANOSLEEP.SYNCS 0x989680 ;  /* 0x009896800000995d */ /* 0x004fea0003900000 */
[----:B------:R-:W2:Y:S02]  /*cf30*/  @!P1 SYNCS.PHASECHK.TRANS64 P1, [R2+URZ+0xd840], R11 ;  /* 0x00d8400b020095a7 */ /* 0x000ea4000802007f */
[----:B--2---:R-:W-:Y:S05]  /*cf40*/  @!P1 BRA `(.L_x_21) ;  /* 0xfffffffc00f09947 */ /* 0x004fea000383ffff */
[----:B------:R-:W-:Y:S05]  /*cf50*/  BRA `(.L_x_79) ;  /* 0xffffff4400ac7947 */ /* 0x000fea000383ffff */
.L_x_22:
[----:B--2---:R2:W3:Y:S02]  /*cf60*/  SYNCS.PHASECHK.TRANS64.TRYWAIT P1, [R2+URZ+0xd800], R11 ;  /* 0x00d8000b020075a7 */ /* 0x0044e4000802017f */
[----:B---3--:R-:W-:Y:S05]  /*cf70*/  @!P1 NANOSLEEP.SYNCS 0x989680 ;  /* 0x009896800000995d */ /* 0x008fea0003900000 */
[----:B------:R-:W3:Y:S02]  /*cf80*/  @!P1 SYNCS.PHASECHK.TRANS64 P1, [R2+URZ+0xd800], R11 ;  /* 0x00d8000b020095a7 */ /* 0x000ee4000802007f */
[----:B---3--:R-:W-:Y:S05]  /*cf90*/  @!P1 BRA `(.L_x_22) ;  /* 0xfffffffc00f09947 */ /* 0x008fea000383ffff */
[----:B------:R-:W-:Y:S05]  /*cfa0*/  BRA `(.L_x_80) ;  /* 0xffffff4400b87947 */ /* 0x000fea000383ffff */
.L_x_23:
[----:B-1----:R1:W3:Y:S02]  /*cfb0*/  SYNCS.PHASECHK.TRANS64.TRYWAIT P6, [R2+URZ+0xd808], R11 ;  /* 0x00d8080b020075a7 */ /* 0x0022e400080c017f */
[----:B---3--:R-:W-:Y:S05]  /*cfc0*/  @!P6 NANOSLEEP.SYNCS 0x989680 ;  /* 0x009896800000e95d */ /* 0x008fea0003900000 */
[----:B------:R-:W3:Y:S02]  /*cfd0*/  @!P6 SYNCS.PHASECHK.TRANS64 P6, [R2+URZ+0xd808], R11 ;  /* 0x00d8080b0200e5a7 */ /* 0x000ee400080c007f */
[----:B---3--:R-:W-:Y:S05]  /*cfe0*/  @!P6 BRA `(.L_x_23) ;  /* 0xfffffffc00f0e947 */ /* 0x008fea000383ffff */
[----:B------:R-:W-:Y:S05]  /*cff0*/  BRA `(.L_x_81) ;  /* 0xffffff6000547947 */ /* 0x000fea000383ffff */
.L_x_25:
[----:B-1----:R1:W2:Y:S02]  /*d000*/  SYNCS.PHASECHK.TRANS64.TRYWAIT P2, [R21+URZ+0xd800], R14 ;  /* 0x00d8000e150075a7 */ /* 0x0022a4000804017f */
[----:B--2---:R-:W-:Y:S05]  /*d010*/  @!P2 NANOSLEEP.SYNCS 0x989680 ;  /* 0x009896800000a95d */ /* 0x004fea0003900000 */
[----:B------:R-:W2:Y:S02]  /*d020*/  @!P2 SYNCS.PHASECHK.TRANS64 P2, [R21+URZ+0xd800], R14 ;  /* 0x00d8000e1500a5a7 */ /* 0x000ea4000804007f */
[----:B--2---:R-:W-:Y:S05]  /*d030*/  @!P2 BRA `(.L_x_25) ;  /* 0xfffffffc00f0a947 */ /* 0x004fea000383ffff */
[----:B------:R-:W-:Y:S05]  /*d040*/  BRA `(.L_x_82) ;  /* 0xffffff7800387947 */ /* 0x000fea000383ffff */
.L_x_28:
[----:B-1----:R1:W2:Y:S02]  /*d050*/  SYNCS.PHASECHK.TRANS64.TRYWAIT P3, [R14+URZ+0xd820], R21 ;  /* 0x00d820150e0075a7 */ /* 0x0022a4000806017f */
[----:B--2---:R-:W-:Y:S05]  /*d060*/  @!P3 NANOSLEEP.SYNCS 0x989680 ;  /* 0x009896800000b95d */ /* 0x004fea0003900000 */
[----:B------:R-:W2:Y:S02]  /*d070*/  @!P3 SYNCS.PHASECHK.TRANS64 P3, [R14+URZ+0xd820], R21 ;  /* 0x00d820150e00b5a7 */ /* 0x000ea4000806007f */
[----:B--2---:R-:W-:Y:S05]  /*d080*/  @!P3 BRA `(.L_x_28) ;  /* 0xfffffffc00f0b947 */ /* 0x004fea000383ffff */
[----:B------:R-:W-:Y:S05]  /*d090*/  BRA `(.L_x_83) ;  /* 0xffffff78008c7947 */ /* 0x000fea000383ffff */
.L_x_30:
[----:B-1----:R1:W3:Y:S02]  /*d0a0*/  SYNCS.PHASECHK.TRANS64.TRYWAIT P5, [R115+URZ+0xd800], R112 ;  /* 0x00d80070730075a7 */ /* 0x0022e400080a017f */
[----:B---3--:R-:W-:Y:S05]  /*d0b0*/  @!P5 NANOSLEEP.SYNCS 0x989680 ;  /* 0x009896800000d95d */ /* 0x008fea0003900000 */
[----:B------:R-:W3:Y:S02]  /*d0c0*/  @!P5 SYNCS.PHASECHK.TRANS64 P5, [R115+URZ+0xd800], R112 ;  /* 0x00d800707300d5a7 */ /* 0x000ee400080a007f */
[----:B---3--:R-:W-:Y:S05]  /*d0d0*/  @!P5 BRA `(.L_x_30) ;  /* 0xfffffffc00f0d947 */ /* 0x008fea000383ffff */
[----:B------:R-:W-:Y:S05]  /*d0e0*/  BRA `(.L_x_84) ;  /* 0xffffff8000b47947 */ /* 0x000fea000383ffff */
.L_x_34:
[----:B-1----:R1:W2:Y:S02]  /*d0f0*/  SYNCS.PHASECHK.TRANS64.TRYWAIT P2, [R19+URZ+0xd820], R20 ;  /* 0x00d82014130075a7 */ /* 0x0022a4000804017f */
[----:B--2---:R-:W-:Y:S05]  /*d100*/  @!P2 NANOSLEEP.SYNCS 0x989680 ;  /* 0x009896800000a95d */ /* 0x004fea0003900000 */
[----:B------:R-:W2:Y:S02]  /*d110*/  @!P2 SYNCS.PHASECHK.TRANS64 P2, [R19+URZ+0xd820], R20 ;  /* 0x00d820141300a5a7 */ /* 0x000ea4000804007f */
[----:B--2---:R-:W-:Y:S05]  /*d120*/  @!P2 BRA `(.L_x_34) ;  /* 0xfffffffc00f0a947 */ /* 0x004fea000383ffff */
[----:B------:R-:W-:Y:S05]  /*d130*/  BRA `(.L_x_85) ;  /* 0xffffffa400f87947 */ /* 0x000fea000383ffff */
.L_x_38:
[----:B-1----:R1:W2:Y:S02]  /*d140*/  SYNCS.PHASECHK.TRANS64.TRYWAIT P1, [R23+URZ+0xd800], R14 ;  /* 0x00d8000e170075a7 */ /* 0x0022a4000802017f */
[----:B--2---:R-:W-:Y:S05]  /*d150*/  @!P1 NANOSLEEP.SYNCS 0x989680 ;  /* 0x009896800000995d */ /* 0x004fea0003900000 */
[----:B------:R-:W2:Y:S02]  /*d160*/  @!P1 SYNCS.PHASECHK.TRANS64 P1, [R23+URZ+0xd800], R14 ;  /* 0x00d8000e170095a7 */ /* 0x000ea4000802007f */
[----:B--2---:R-:W-:Y:S05]  /*d170*/  @!P1 BRA `(.L_x_38) ;  /* 0xfffffffc00f09947 */ /* 0x004fea000383ffff */
[----:B------:R-:W-:Y:S05]  /*d180*/  BRA `(.L_x_86) ;  /* 0xffffffa800d07947 */ /* 0x000fea000383ffff */
.L_x_41:
[----:B-1----:R1:W2:Y:S02]  /*d190*/  SYNCS.PHASECHK.TRANS64.TRYWAIT P2, [R14+URZ+0xd820], R23 ;  /* 0x00d820170e0075a7 */ /* 0x0022a4000804017f */
[----:B--2---:R-:W-:Y:S05]  /*d1a0*/  @!P2 NANOSLEEP.SYNCS 0x989680 ;  /* 0x009896800000a95d */ /* 0x004fea0003900000 */
[----:B------:R-:W2:Y:S02]  /*d1b0*/  @!P2 SYNCS.PHASECHK.TRANS64 P2, [R14+URZ+0xd820], R23 ;  /* 0x00d820170e00a5a7 */ /* 0x000ea4000804007f */
[----:B--2---:R-:W-:Y:S05]  /*d1c0*/  @!P2 BRA `(.L_x_41) ;  /* 0xfffffffc00f0a947 */ /* 0x004fea000383ffff */
[----:B------:R-:W-:Y:S05]  /*d1d0*/  BRA `(.L_x_87) ;  /* 0xffffffac003c7947 */ /* 0x000fea000383ffff */
.L_x_44:
[----:B---3--:R3:W4:Y:S02]  /*d1e0*/  SYNCS.PHASECHK.TRANS64.TRYWAIT P6, [R117+URZ+0xd800], R114 ;  /* 0x00d80072750075a7 */ /* 0x00872400080c017f */
[----:B----4-:R-:W-:Y:S05]  /*d1f0*/  @!P6 NANOSLEEP.SYNCS 0x989680 ;  /* 0x009896800000e95d */ /* 0x010fea0003900000 */
[----:B------:R-:W4:Y:S02]  /*d200*/  @!P6 SYNCS.PHASECHK.TRANS64 P6, [R117+URZ+0xd800], R114 ;  /* 0x00d800727500e5a7 */ /* 0x000f2400080c007f */
[----:B----4-:R-:W-:Y:S05]  /*d210*/  @!P6 BRA `(.L_x_44) ;  /* 0xfffffffc00f0e947 */ /* 0x010fea000383ffff */
[----:B------:R-:W-:Y:S05]  /*d220*/  BRA `(.L_x_88) ;  /* 0xffffffbc007c7947 */ /* 0x000fea000383ffff */
.L_x_48:
[----:B-1----:R1:W2:Y:S02]  /*d230*/  SYNCS.PHASECHK.TRANS64.TRYWAIT P1, [R6+URZ+0xd820], R19 ;  /* 0x00d82013060075a7 */ /* 0x0022a4000802017f */
[----:B--2---:R-:W-:Y:S05]  /*d240*/  @!P1 NANOSLEEP.SYNCS 0x989680 ;  /* 0x009896800000995d */ /* 0x004fea0003900000 */
[----:B------:R-:W2:Y:S02]  /*d250*/  @!P1 SYNCS.PHASECHK.TRANS64 P1, [R6+URZ+0xd820], R19 ;  /* 0x00d82013060095a7 */ /* 0x000ea4000802007f */
[----:B--2---:R-:W-:Y:S05]  /*d260*/  @!P1 BRA `(.L_x_48) ;  /* 0xfffffffc00f09947 */ /* 0x004fea000383ffff */
[----:B------:R-:W-:Y:S05]  /*d270*/  BRA `(.L_x_89) ;  /* 0xffffffe400247947 */ /* 0x000fea000383ffff */
        .weak           $__internal_0_$__cuda_sm20_rcp_rn_f32_slowpath
        .type           $__internal_0_$__cuda_sm20_rcp_rn_f32_slowpath,@function
        .size           $__internal_0_$__cuda_sm20_rcp_rn_f32_slowpath,(.L_x_95 - $__internal_0_$__cuda_sm20_rcp_rn_f32_slowpath)
$__internal_0_$__cuda_sm20_rcp_rn_f32_slowpath:
[----:B------:R-:W-:Y:S01]  /*d280*/  IMAD.SHL.U32 R0, R3, 0x2, RZ ;  /* 0x0000000203007824 */ /* 0x000fe200078e00ff */
[----:B------:R-:W-:Y:S04]  /*d290*/  BSSY B2, `(.L_x_90) ;  /* 0x0000030000027945 */ /* 0x000fe80003800000 */
[----:B------:R-:W-:-:S04]  /*d2a0*/  SHF.R.U32.HI R13, RZ, 0x18, R0 ;  /* 0x00000018ff0d7819 */ /* 0x000fc80000011600 */
[----:B------:R-:W-:-:S13]  /*d2b0*/  ISETP.NE.U32.AND P0, PT, R13, RZ, PT ;  /* 0x000000ff0d00720c */ /* 0x000fda0003f05070 */
[----:B------:R-:W-:Y:S05]  /*d2c0*/  @P0 BRA `(.L_x_91) ;  /* 0x0000000000280947 */ /* 0x000fea0003800000 */
[----:B------:R-:W-:-:S04]  /*d2d0*/  SHF.L.U32 R0, R3, 0x1, RZ ;  /* 0x0000000103007819 */ /* 0x000fc800000006ff */
[----:B------:R-:W-:-:S13]  /*d2e0*/  ISETP.NE.AND P0, PT, R0, RZ, PT ;  /* 0x000000ff0000720c */ /* 0x000fda0003f05270 */
[----:B------:R-:W-:Y:S01]  /*d2f0*/  @P0 FFMA R5, R3, 1.84467440737095516160e+19, RZ ;  /* 0x5f80000003050823 */ /* 0x000fe200000000ff */
[----:B------:R-:W-:Y:S08]  /*d300*/  @!P0 MUFU.RCP R4, R3 ;  /* 0x0000000300048308 */ /* 0x000ff00000001000 */
[----:B------:R-:W1:Y:S02]  /*d310*/  @P0 MUFU.RCP R0, R5 ;  /* 0x0000000500000308 */ /* 0x000e640000001000 */
[----:B-1----:R-:W-:-:S04]  /*d320*/  @P0 FFMA R10, R5, R0, -1 ;  /* 0xbf800000050a0423 */ /* 0x002fc80000000000 */
[----:B------:R-:W-:-:S04]  /*d330*/  @P0 FADD.FTZ R11, -R10, -RZ ;  /* 0x800000ff0a0b0221 */ /* 0x000fc80000010100 */
[----:B------:R-:W-:-:S04]  /*d340*/  @P0 FFMA R0, R0, R11, R0 ;  /* 0x0000000b00000223 */ /* 0x000fc80000000000 */
[----:B------:R-:W-:Y:S01]  /*d350*/  @P0 FFMA R4, R0, 1.84467440737095516160e+19, RZ ;  /* 0x5f80000000040823 */ /* 0x000fe200000000ff */
[----:B------:R-:W-:Y:S06]  /*d360*/  BRA `(.L_x_92) ;  /* 0x0000000000887947 */ /* 0x000fec0003800000 */
.L_x_91:
[----:B------:R-:W-:-:S05]  /*d370*/  VIADD R22, R13, 0xffffff03 ;  /* 0xffffff030d167836 */ /* 0x000fca0000000000 */
[----:B------:R-:W-:-:S13]  /*d380*/  ISETP.GT.U32.AND P0, PT, R22, 0x1, PT ;  /* 0x000000011600780c */ /* 0x000fda0003f04070 */
[----:B------:R-:W-:Y:S05]  /*d390*/  @P0 BRA `(.L_x_93) ;  /* 0x0000000000780947 */ /* 0x000fea0003800000 */
[----:B------:R-:W-:Y:S02]  /*d3a0*/  LOP3.LUT R0, R3, 0x7fffff, RZ, 0xc0, !PT ;  /* 0x007fffff03007812 */ /* 0x000fe400078ec0ff */
[----:B------:R-:W-:Y:S02]  /*d3b0*/  MOV R11, 0x3 ;  /* 0x00000003000b7802 */ /* 0x000fe40000000f00 */
[----:B------:R-:W-:Y:S02]  /*d3c0*/  LOP3.LUT R0, R0, 0x3f800000, RZ, 0xfc, !PT ;  /* 0x3f80000000007812 */ /* 0x000fe400078efcff */
[----:B------:R-:W-:Y:S02]  /*d3d0*/  SHF.L.U32 R11, R11, R22, RZ ;  /* 0x000000160b0b7219 */ /* 0x000fe400000006ff */
[----:B------:R-:W1:Y:S02]  /*d3e0*/  MUFU.RCP R5, R0 ;  /* 0x0000000000057308 */ /* 0x000e640000001000 */
[----:B-1----:R-:W-:-:S04]  /*d3f0*/  FFMA R4, R0, R5, -1 ;  /* 0xbf80000000047423 */ /* 0x002fc80000000005 */
[----:B------:R-:W-:-:S04]  /*d400*/  FADD.FTZ R4, -R4, -RZ ;  /* 0x800000ff04047221 */ /* 0x000fc80000010100 */
[CCC-:B------:R-:W-:Y:S01]  /*d410*/  FFMA.RM R10, R5.reuse, R4.reuse, R5.reuse ;  /* 0x00000004050a7223 */ /* 0x1c0fe20000004005 */
[----:B------:R-:W-:-:S04]  /*d420*/  FFMA.RP R5, R5, R4, R5 ;  /* 0x0000000405057223 */ /* 0x000fc80000008005 */
[C---:B------:R-:W-:Y:S02]  /*d430*/  LOP3.LUT R4, R10.reuse, 0x7fffff, RZ, 0xc0, !PT ;  /* 0x007fffff0a047812 */ /* 0x040fe400078ec0ff */
[----:B------:R-:W-:Y:S02]  /*d440*/  FSETP.NEU.FTZ.AND P0, PT, R10, R5, PT ;  /* 0x000000050a00720b */ /* 0x000fe40003f1d000 */
[----:B------:R-:W-:Y:S02]  /*d450*/  LOP3.LUT R4, R4, 0x800000, RZ, 0xfc, !PT ;  /* 0x0080000004047812 */ /* 0x000fe400078efcff */
[----:B------:R-:W-:Y:S02]  /*d460*/  SEL R5, RZ, 0xffffffff, !P0 ;  /* 0xffffffffff057807 */ /* 0x000fe40004000000 */
[----:B------:R-:W-:-:S03]  /*d470*/  LOP3.LUT R11, R11, R4, RZ, 0xc0, !PT ;  /* 0x000000040b0b7212 */ /* 0x000fc600078ec0ff */
[----:B------:R-:W-:Y:S01]  /*d480*/  IMAD.MOV R5, RZ, RZ, -R5 ;  /* 0x000000ffff057224 */ /* 0x000fe200078e0a05 */
[----:B------:R-:W-:-:S04]  /*d490*/  SHF.R.U32.HI R11, RZ, R22, R11 ;  /* 0x00000016ff0b7219 */ /* 0x000fc8000001160b */
[--C-:B------:R-:W-:Y:S01]  /*d4a0*/  LOP3.LUT P1, RZ, R5, R22, R4.reuse, 0xf8, !PT ;  /* 0x0000001605ff7212 */ /* 0x100fe2000782f804 */
[----:B------:R-:W-:Y:S01]  /*d4b0*/  VIADD R5, R13, 0xffffff04 ;  /* 0xffffff040d057836 */ /* 0x000fe20000000000 */
[C---:B------:R-:W-:Y:S02]  /*d4c0*/  LOP3.LUT P0, RZ, R11.reuse, 0x1, RZ, 0xc0, !PT ;  /* 0x000000010bff7812 */ /* 0x040fe4000780c0ff */
[----:B------:R-:W-:Y:S02]  /*d4d0*/  LOP3.LUT P2, RZ, R11, 0x2, RZ, 0xc0, !PT ;  /* 0x000000020bff7812 */ /* 0x000fe4000784c0ff */
[----:B------:R-:W-:Y:S02]  /*d4e0*/  SHF.R.U32.HI R4, RZ, R5, R4 ;  /* 0x00000005ff047219 */ /* 0x000fe40000011604 */
[----:B------:R-:W-:Y:S02]  /*d4f0*/  PLOP3.LUT P0, PT, P0, P1, P2, 0xe0, 0x0 ;  /* 0x000000000000781c */ /* 0x000fe40000703c20 */
[----:B------:R-:W-:-:S02]  /*d500*/  LOP3.LUT P1, RZ, R3, 0x7fffff, RZ, 0xc0, !PT ;  /* 0x007fffff03ff7812 */ /* 0x000fc4000782c0ff */
[----:B------:R-:W-:-:S04]  /*d510*/  SEL R0, RZ, 0x1, !P0 ;  /* 0x00000001ff007807 */ /* 0x000fc80004000000 */
[----:B------:R-:W-:-:S04]  /*d520*/  IADD3 R0, -R0, RZ, RZ ;  /* 0x000000ff00007210 */ /* 0x000fc80007ffe1ff */
[----:B------:R-:W-:-:S13]  /*d530*/  ISETP.GE.AND P0, PT, R0, RZ, PT ;  /* 0x000000ff0000720c */ /* 0x000fda0003f06270 */
[----:B------:R-:W-:-:S05]  /*d540*/  @!P0 IADD3 R4, R4, 0x1, RZ ;  /* 0x0000000104048810 */ /* 0x000fca0007ffe0ff */
[----:B------:R-:W-:-:S05]  /*d550*/  @!P1 IMAD.SHL.U32 R4, R4, 0x2, RZ ;  /* 0x0000000204049824 */ /* 0x000fca00078e00ff */
[----:B------:R-:W-:Y:S01]  /*d560*/  LOP3.LUT R4, R4, 0x80000000, R3, 0xf8, !PT ;  /* 0x8000000004047812 */ /* 0x000fe200078ef803 */
[----:B------:R-:W-:Y:S06]  /*d570*/  BRA `(.L_x_92) ;  /* 0x0000000000047947 */ /* 0x000fec0003800000 */
.L_x_93:
[----:B------:R1:W2:Y:S02]  /*d580*/  MUFU.RCP R4, R3 ;  /* 0x0000000300047308 */ /* 0x0002a40000001000 */
.L_x_92:
[----:B------:R-:W-:Y:S05]  /*d590*/  BSYNC B2 ;  /* 0x0000000000027941 */ /* 0x000fea0003800000 */
.L_x_90:
[----:B--2---:R-:W-:Y:S01]  /*d5a0*/  MOV R0, R4 ;  /* 0x0000000400007202 */ /* 0x004fe20000000f00 */
[----:B------:R-:W-:Y:S01]  /*d5b0*/  IMAD.MOV.U32 R4, RZ, RZ, R12 ;  /* 0x000000ffff047224 */ /* 0x000fe200078e000c */
[----:B------:R-:W-:-:S04]  /*d5c0*/  MOV R5, 0x0 ;  /* 0x0000000000057802 */ /* 0x000fc80000000f00 */
[----:B-1----:R-:W-:Y:S05]  /*d5d0*/  RET.REL.NODEC R4 `(_ZN7cutlass13device_kernelINS_4fmha6kernel13FmhaKernelTmaINS1_10collective15FmhaMainloopTmaINS_10bfloat16_tEfN4cute5tupleIJNS7_1CILi64EEENS9_ILi128EEENS9_ILi48EEEEEENS4_14ResidualFusionEJEEENS4_15FmhaFwdEpilogueIS6_fNS8_IJSA_SC_SB_EEEEEJEEEEEvNT_6ParamsE) ;  /* 0xffffff2804887950 */ /* 0x002fea0003c3ffff */
.L_x_94:
[----:B------:R-:W-:-:S00]  /*d5e0*/  BRA `(.L_x_94) ;  /* 0xfffffffc00fc7947 */ /* 0x000fc0000383ffff */
[----:B------:R-:W-:-:S00]  /*d5f0*/  NOP ;  /* 0x0000000000007918 */ /* 0x000fc00000000000 */
        /* <DEDUP_REMOVED lines=8> */
.L_x_95:


//--------------------- .nv.global.init           --------------------------
	.section	.nv.global.init,"aw",@progbits
.nv.global.init:
	.type		$str$23,@object
	.size		$str$23,($str$24 - $str$23)
$str$23:
        /*0000*/ 	.byte	0x28, 0x61, 0x64, 0x64, 0x72, 0x65, 0x73, 0x73, 0x20, 0x26, 0x20, 0x6d, 0x61, 0x73, 0x6b, 0x29
        /*0010*/ 	.byte	0x20, 0x3d, 0x3d, 0x20, 0x30, 0x00
	.type		$str$24,@object
	.size		$str$24,(__unnamed_1 - $str$24)
$str$24:
        /*0016*/ 	.byte	0x2f, 0x74, 0x6d, 0x70, 0x2f, 0x63, 0x75, 0x74, 0x6c, 0x61, 0x73, 0x73, 0x5f, 0x73, 0x77, 0x65
        /*0026*/ 	.byte	0x65, 0x70, 0x5f, 0x73, 0x72, 0x63, 0x2f, 0x69, 0x6e, 0x63, 0x6c, 0x75, 0x64, 0x65, 0x2f, 0x63
        /*0036*/ 	.byte	0x75, 0x74, 0x65, 0x2f, 0x70, 0x6f, 0x69, 0x6e, 0x74, 0x65, 0x72, 0x5f, 0x66, 0x6c, 0x61, 0x67
        /*0046*/ 	.byte	0x67, 0x65, 0x64, 0x2e, 0x68, 0x70, 0x70, 0x00
	.type		__unnamed_1,@object
	.size		__unnamed_1,(__unnamed_2 - __unnamed_1)
__unnamed_1:
        /*004e*/ 	.byte	0x61, 0x75, 0x74, 0x6f, 0x20, 0x63, 0x75, 0x74, 0x65, 0x3a, 0x3a, 0x61, 0x73, 0x5f, 0x70, 0x6f
        /* <DEDUP_REMOVED lines=27> */
        /*020e*/ 	.byte	0x31, 0x30, 0x32, 0x34, 0x3e, 0x3e, 0x3e, 0x3e, 0x3e, 0x5d, 0x00
	.type		__unnamed_2,@object
	.size		__unnamed_2,(.L_1 - __unnamed_2)
__unnamed_2:
        /* <DEDUP_REMOVED lines=29> */
.L_1:


//--------------------- .nv.shared._ZN7cutlass13device_kernelINS_4fmha6kernel13FmhaKernelTmaINS1_10collective15FmhaMainloopTmaINS_10bfloat16_tEfN4cute5tupleIJNS7_1CILi64EEENS9_ILi128EEENS9_ILi48EEEEEENS4_14ResidualFusionEJEEENS4_15FmhaFwdEpilogueIS6_fNS8_IJSA_SC_SB_EEEEEJEEEEEvNT_6ParamsE --------------------------
	.section	.nv.shared._ZN7cutlass13device_kernelINS_4fmha6kernel13FmhaKernelTmaINS1_10collective15FmhaMainloopTmaINS_10bfloat16_tEfN4cute5tupleIJNS7_1CILi64EEENS9_ILi128EEENS9_ILi48EEEEEENS4_14ResidualFusionEJEEENS4_15FmhaFwdEpilogueIS6_fNS8_IJSA_SC_SB_EEEEEJEEEEEvNT_6ParamsE,"aw",@nobits
	.sectionflags	@""
	.align	16
	.zero		1024


//--------------------- .nv.shared.reserved.0     --------------------------
	.section	.nv.shared.reserved.0,"aw",@nobits
	.weak		__nv_reservedSMEM_offset_0_alias
	.size		__nv_reservedSMEM_offset_0_alias, 0, 0
	.other		__nv_reservedSMEM_offset_0_alias,@"STO_CUDA_RESERVED_SHARED STV_DEFAULT"
__nv_reservedSMEM_offset_0_alias:
	.zero		0


//--------------------- .nv.global                --------------------------
	.section	.nv.global,"aw",@nobits
.nv.global:
	.type		_ZN39_INTERNAL_df3643ad_4_k_cu_17538628_31114cute1_E,@object
	.size		_ZN39_INTERNAL_df3643ad_4_k_cu_17538628_31114cute1_E,(_ZN39_INTERNAL_df3643ad_4_k_cu_17538628_31114cuda3std3__45__cpo6cbeginE - _ZN39_INTERNAL_df3643ad_4_k_cu_17538628_31114cute1_E)
_ZN39_INTERNAL_df3643ad_4_k_cu_17538628_31114cute1_E:
	.zero		1
	.type		_ZN39_INTERNAL_df3643ad_4_k_cu_17538628_31114cuda3std3__45__cpo6cbeginE,@object
	.size		_ZN39_INTERNAL_df3643ad_4_k_cu_17538628_31114cuda3std3__45__cpo6cbeginE,(_ZN39_INTERNAL_df3643ad_4_k_cu_17538628_31114cuda3std3__48in_placeE - _ZN39_INTERNAL_df3643ad_4_k_cu_17538628_31114cuda3std3__45__cpo6cbeginE)
_ZN39_INTERNAL_df3643ad_4_k_cu_17538628_31114cuda3std3__45__cpo6cbeginE:
	.zero		1
	.type		_ZN39_INTERNAL_df3643ad_4_k_cu_17538628_31114cuda3std3__48in_placeE,@object
	.size		_ZN39_INTERNAL_df3643ad_4_k_cu_17538628_31114cuda3std3__48in_placeE,(_ZN39_INTERNAL_df3643ad_4_k_cu_17538628_31114cuda3std6ranges3__45__cpo9iter_moveE - _ZN39_INTERNAL_df3643ad_4_k_cu_17538628_31114cuda3std3__48in_placeE)
_ZN39_INTERNAL_df3643ad_4_k_cu_17538628_31114cuda3std3__48in_placeE:
	.zero		1
	.type		_ZN39_INTERNAL_df3643ad_4_k_cu_17538628_31114cuda3std6ranges3__45__cpo9iter_moveE,@object
	.size		_ZN39_INTERNAL_df3643ad_4_k_cu_17538628_31114cuda3std6ranges3__45__cpo9iter_moveE,(_ZN39_INTERNAL_df3643ad_4_k_cu_17538628_31114cuda3std3__45__cpo5beginE - _ZN39_INTERNAL_df3643ad_4_k_cu_17538628_31114cuda3std6ranges3__45__cpo9iter_moveE)
_ZN39_INTERNAL_df3643ad_4_k_cu_17538628_31114cuda3std6ranges3__45__cpo9iter_moveE:
	.zero		1
	.type		_ZN39_INTERNAL_df3643ad_4_k_cu_17538628_31114cuda3std3__45__cpo5beginE,@object
	.size		_ZN39_INTERNAL_df3643ad_4_k_cu_17538628_31114cuda3std3__45__cpo5beginE,(_ZN39_INTERNAL_df3643ad_4_k_cu_17538628_31114cuda3std3__441_GLOBAL__N__df3643ad_4_k_cu_17538628_31116ignoreE - _ZN39_INTERNAL_df3643ad_4_k_cu_17538628_31114cuda3std3__45__cpo5beginE)
_ZN39_INTERNAL_df3643ad_4_k_cu_17538628_31114cuda3std3__45__cpo5beginE:
	.zero		1
	.type		_ZN39_INTERNAL_df3643ad_4_k_cu_17538628_31114cuda3std3__441_GLOBAL__N__df3643ad_4_k_cu_17538628_31116ignoreE,@object
	.size		_ZN39_INTERNAL_df3643ad_4_k_cu_17538628_31114cuda3std3__441_GLOBAL__N__df3643ad_4_k_cu_17538628_31116ignoreE,(_ZN39_INTERNAL_df3643ad_4_k_cu_17538628_31114cute7productE - _ZN39_INTERNAL_df3643ad_4_k_cu_17538628_31114cuda3std3__441_GLOBAL__N__df3643ad_4_k_cu_17538628_31116ignoreE)
_ZN39_INTERNAL_df3643ad_4_k_cu_17538628_31114cuda3std3__441_GLOBAL__N__df3643ad_4_k_cu_17538628_31116ignoreE:
	.zero		1
	.type		_ZN39_INTERNAL_df3643ad_4_k_cu_17538628_31114cute7productE,@object
	.size		_ZN39_INTERNAL_df3643ad_4_k_cu_17538628_31114cute7productE,(_ZN39_INTERNAL_df3643ad_4_k_cu_17538628_31114cuda3std3__45__cpo3endE - _ZN39_INTERNAL_df3643ad_4_k_cu_17538628_31114cute7productE)
_ZN39_INTERNAL_df3643ad_4_k_cu_17538628_31114cute7productE:
	.zero		1
	.type		_ZN39_INTERNAL_df3643ad_4_k_cu_17538628_31114cuda3std3__45__cpo3endE,@object
	.size		_ZN39_INTERNAL_df3643ad_4_k_cu_17538628_31114cuda3std3__45__cpo3endE,(_ZN39_INTERNAL_df3643ad_4_k_cu_17538628_31114cuda3std3__419piecewise_constructE - _ZN39_INTERNAL_df3643ad_4_k_cu_17538628_31114cuda3std3__45__cpo3endE)
_ZN39_INTERNAL_df3643ad_4_k_cu_17538628_31114cuda3std3__45__cpo3endE:
	.zero		1
	.type		_ZN39_INTERNAL_df3643ad_4_k_cu_17538628_31114cuda3std3__419piecewise_constructE,@object
	.size		_ZN39_INTERNAL_df3643ad_4_k_cu_17538628_31114cuda3std3__419piecewise_constructE,(_ZN39_INTERNAL_df3643ad_4_k_cu_17538628_31114cuda3std3__45__cpo4cendE - _ZN39_INTERNAL_df3643ad_4_k_cu_17538628_31114cuda3std3__419piecewise_constructE)
_ZN39_INTERNAL_df3643ad_4_k_cu_17538628_31114cuda3std3__419piecewise_constructE:
	.zero		1
	.type		_ZN39_INTERNAL_df3643ad_4_k_cu_17538628_31114cuda3std3__45__cpo4cendE,@object
	.size		_ZN39_INTERNAL_df3643ad_4_k_cu_17538628_31114cuda3std3__45__cpo4cendE,(_ZN39_INTERNAL_df3643ad_4_k_cu_17538628_31114cuda3std6ranges3__45__cpo4swapE - _ZN39_INTERNAL_df3643ad_4_k_cu_17538628_31114cuda3std3__45__cpo4cendE)
_ZN39_INTERNAL_df3643ad_4_k_cu_17538628_31114cuda3std3__45__cpo4cendE:
	.zero		1
	.type		_ZN39_INTERNAL_df3643ad_4_k_cu_17538628_31114cuda3std6ranges3__45__cpo4swapE,@object
	.size		_ZN39_INTERNAL_df3643ad_4_k_cu_17538628_31114cuda3std6ranges3__45__cpo4swapE,(.L_9 - _ZN39_INTERNAL_df3643ad_4_k_cu_17538628_31114cuda3std6ranges3__45__cpo4swapE)
_ZN39_INTERNAL_df3643ad_4_k_cu_17538628_31114cuda3std6ranges3__45__cpo4swapE:
	.zero		1
.L_9:


//--------------------- .nv.constant0._ZN7cutlass13device_kernelINS_4fmha6kernel13FmhaKernelTmaINS1_10collective15FmhaMainloopTmaINS_10bfloat16_tEfN4cute5tupleIJNS7_1CILi64EEENS9_ILi128EEENS9_ILi48EEEEEENS4_14ResidualFusionEJEEENS4_15FmhaFwdEpilogueIS6_fNS8_IJSA_SC_SB_EEEEEJEEEEEvNT_6ParamsE --------------------------
	.section	.nv.constant0._ZN7cutlass13device_kernelINS_4fmha6kernel13FmhaKernelTmaINS1_10collective15FmhaMainloopTmaINS_10bfloat16_tEfN4cute5tupleIJNS7_1CILi64EEENS9_ILi128EEENS9_ILi48EEEEEENS4_14ResidualFusionEJEEENS4_15FmhaFwdEpilogueIS6_fNS8_IJSA_SC_SB_EEEEEJEEEEEvNT_6ParamsE,"a",@progbits
	.sectionflags	@""
	.align	4
.nv.constant0._ZN7cutlass13device_kernelINS_4fmha6kernel13FmhaKernelTmaINS1_10collective15FmhaMainloopTmaINS_10bfloat16_tEfN4cute5tupleIJNS7_1CILi64EEENS9_ILi128EEENS9_ILi48EEEEEENS4_14ResidualFusionEJEEENS4_15FmhaFwdEpilogueIS6_fNS8_IJSA_SC_SB_EEEEEJEEEEEvNT_6ParamsE:
	.zero		2688


//--------------------- SYMBOLS --------------------------

	.type		.nv.reservedSmem.offset0,@object
	.size		.nv.reservedSmem.offset0,0x4
	.type		__assertfail,@function
